// auto-generated by cutlass_sweep.gemm — config: {"arch": "sm_90", "cluster_m": 2, "cluster_n": 1, "dtype": "bf16", "dtype_b": "bf16", "layout": "nt", "stages": 0, "tile_k": 64, "tile_m": 512, "tile_n": 96}
#include "cutlass/cutlass.h"
#include "cutlass/gemm/collective/collective_builder.hpp"
#include "cutlass/gemm/device/gemm_universal_adapter.h"
#include "cutlass/gemm/kernel/gemm_universal.hpp"
#include "cutlass/epilogue/collective/collective_builder.hpp"

using ElemA = cutlass::bfloat16_t;
using ElemB = cutlass::bfloat16_t;
using ElemCD = cutlass::bfloat16_t;
using Acc  = float;
using TileShape    = cute::Shape<cute::_512, cute::_96, cute::_64>;
using ClusterShape = cute::Shape<cute::_2, cute::_1, cute::_1>;

using CollectiveEpilogue = typename cutlass::epilogue::collective::CollectiveBuilder<
    cutlass::arch::Sm90, cutlass::arch::OpClassTensorOp,
    TileShape, ClusterShape,
    cutlass::epilogue::collective::EpilogueTileAuto,
    Acc, Acc,
    ElemCD, cutlass::layout::RowMajor, 128 / cutlass::sizeof_bits<ElemCD>::value,
    ElemCD, cutlass::layout::RowMajor, 128 / cutlass::sizeof_bits<ElemCD>::value,
    cutlass::epilogue::collective::EpilogueScheduleAuto
  >::CollectiveOp;

using CollectiveMainloop = typename cutlass::gemm::collective::CollectiveBuilder<
    cutlass::arch::Sm90, cutlass::arch::OpClassTensorOp,
    ElemA, cutlass::layout::RowMajor, 128 / cutlass::sizeof_bits<ElemA>::value,
    ElemB, cutlass::layout::ColumnMajor, 128 / cutlass::sizeof_bits<ElemB>::value,
    Acc,
    TileShape, ClusterShape,
    cutlass::gemm::collective::StageCountAutoCarveout<static_cast<int>(sizeof(typename CollectiveEpilogue::SharedStorage))>,
    cutlass::gemm::collective::KernelScheduleAuto
  >::CollectiveOp;

using GemmKernel = cutlass::gemm::kernel::GemmUniversal<
    cute::Shape<int,int,int,int>,
    CollectiveMainloop,
    CollectiveEpilogue
>;
using Gemm = cutlass::gemm::device::GemmUniversalAdapter<GemmKernel>;

// Force the device kernel symbol into the cubin without needing a host main.
auto* _anchor = &cutlass::device_kernel<GemmKernel>;


// ===== COMPILED SASS (sm_90a) =====

	.target	sm_90a

	.elftype	@"ET_EXEC"


//--------------------- .note.nv.tkinfo           --------------------------
	.section	.note.nv.tkinfo,"",@"SHT_NOTE"
	.sectionflags	@"SHF_NOTE_NV_TKINFO"
	.tkinfo
        /*0018*/ 	.word	0x00000002
        /*0030*/ 	.string	""
        /*0030*/ 	.string	"ptxas"
        /*0030*/ 	.string	"Cuda compilation tools, release 13.0, V13.0.88"
        /*0030*/ 	.string	"Build cuda_13.0.r13.0/compiler.36424714_0"
        /*0030*/ 	.string	"-arch sm_90a -m 64 "



//--------------------- .note.nv.cuinfo           --------------------------
	.section	.note.nv.cuinfo,"",@"SHT_NOTE"
	.sectionflags	@"SHF_NOTE_NV_CUINFO"
        /*0018*/ 	.short	0x0002
        /*001a*/ 	.short	0x005a
        /*001c*/ 	.short	0x0082
	.zero		2


//--------------------- .nv.info                  --------------------------
	.section	.nv.info,"",@"SHT_CUDA_INFO"
	.align	4


	//----- nvinfo : EIATTR_REGCOUNT
	.align		4
        /*0000*/ 	.byte	0x04, 0x2f
        /*0002*/ 	.short	(.L_15 - .L_14)
	.align		4
.L_14:
        /*0004*/ 	.word	index@(_ZN7cutlass13device_kernelINS_4gemm6kernel13GemmUniversalIN4cute5tupleIJiiiiEEENS1_10collective13CollectiveMmaINS1_34MainloopSm90TmaGmmaWarpSpecializedILi2ENS5_IJNS4_1CILi2EEENSA_ILi1EEESC_EEENS1_35KernelTmaWarpSpecializedCooperativeEEENS5_IJNSA_ILi512EEENSA_ILi96EEENSA_ILi64EEEEEENS_10bfloat16_tENS5_IJlSC_lEEESK_SL_NS4_8TiledMMAINS4_8MMA_AtomIJNS4_4SM904GMMA27MMA_64x96x16_F32BF16BF16_SSILNSP_5MajorE0ELSR_0ELNSP_7ScaleInE1ELSS_1EEEEEENS4_6LayoutISD_NS5_IJSC_NSA_ILi0EEESW_EEEEENS5_IJNS4_10UnderscoreESZ_SZ_EEEEENS4_13SM90_TMA_LOADENS4_14ComposedLayoutINS4_7SwizzleILi3ELi4ELi3EEENS4_18smem_ptr_flag_bitsILi16EEENSV_INS5_IJNSA_ILi8EEESI_EEENS5_IJSI_SC_EEEEEEEvNS4_8identityENS4_23SM90_TMA_LOAD_MULTICASTES1C_vS1D_EENS_8epilogue10collective6detail29Sm90TmaWarpSpecializedAdapterINS1H_15DefaultEpilogueISK_SL_SL_NS1G_6thread17LinearCombinationISK_Li1EffLNS1L_9ScaleType4KindE0ELNS_15FloatRoundStyleE2ESK_EENS1_15EpilogueDefaultEEEEEvvEEEEvNT_6ParamsE)
        /*0008*/ 	.word	0x000000a8


	//----- nvinfo : EIATTR_FRAME_SIZE
	.align		4
.L_15:
        /*000c*/ 	.byte	0x04, 0x11
        /*000e*/ 	.short	(.L_17 - .L_16)
	.align		4
.L_16:
        /*0010*/ 	.word	index@(_ZN7cutlass13device_kernelINS_4gemm6kernel13GemmUniversalIN4cute5tupleIJiiiiEEENS1_10collective13CollectiveMmaINS1_34MainloopSm90TmaGmmaWarpSpecializedILi2ENS5_IJNS4_1CILi2EEENSA_ILi1EEESC_EEENS1_35KernelTmaWarpSpecializedCooperativeEEENS5_IJNSA_ILi512EEENSA_ILi96EEENSA_ILi64EEEEEENS_10bfloat16_tENS5_IJlSC_lEEESK_SL_NS4_8TiledMMAINS4_8MMA_AtomIJNS4_4SM904GMMA27MMA_64x96x16_F32BF16BF16_SSILNSP_5MajorE0ELSR_0ELNSP_7ScaleInE1ELSS_1EEEEEENS4_6LayoutISD_NS5_IJSC_NSA_ILi0EEESW_EEEEENS5_IJNS4_10UnderscoreESZ_SZ_EEEEENS4_13SM90_TMA_LOADENS4_14ComposedLayoutINS4_7SwizzleILi3ELi4ELi3EEENS4_18smem_ptr_flag_bitsILi16EEENSV_INS5_IJNSA_ILi8EEESI_EEENS5_IJSI_SC_EEEEEEEvNS4_8identityENS4_23SM90_TMA_LOAD_MULTICASTES1C_vS1D_EENS_8epilogue10collective6detail29Sm90TmaWarpSpecializedAdapterINS1H_15DefaultEpilogueISK_SL_SL_NS1G_6thread17LinearCombinationISK_Li1EffLNS1L_9ScaleType4KindE0ELNS_15FloatRoundStyleE2ESK_EENS1_15EpilogueDefaultEEEEEvvEEEEvNT_6ParamsE)
        /*0014*/ 	.word	0x00000000


	//----- nvinfo : EIATTR_MIN_STACK_SIZE
	.align		4
.L_17:
        /*0018*/ 	.byte	0x04, 0x12
        /*001a*/ 	.short	(.L_19 - .L_18)
	.align		4
.L_18:
        /*001c*/ 	.word	index@(_ZN7cutlass13device_kernelINS_4gemm6kernel13GemmUniversalIN4cute5tupleIJiiiiEEENS1_10collective13CollectiveMmaINS1_34MainloopSm90TmaGmmaWarpSpecializedILi2ENS5_IJNS4_1CILi2EEENSA_ILi1EEESC_EEENS1_35KernelTmaWarpSpecializedCooperativeEEENS5_IJNSA_ILi512EEENSA_ILi96EEENSA_ILi64EEEEEENS_10bfloat16_tENS5_IJlSC_lEEESK_SL_NS4_8TiledMMAINS4_8MMA_AtomIJNS4_4SM904GMMA27MMA_64x96x16_F32BF16BF16_SSILNSP_5MajorE0ELSR_0ELNSP_7ScaleInE1ELSS_1EEEEEENS4_6LayoutISD_NS5_IJSC_NSA_ILi0EEESW_EEEEENS5_IJNS4_10UnderscoreESZ_SZ_EEEEENS4_13SM90_TMA_LOADENS4_14ComposedLayoutINS4_7SwizzleILi3ELi4ELi3EEENS4_18smem_ptr_flag_bitsILi16EEENSV_INS5_IJNSA_ILi8EEESI_EEENS5_IJSI_SC_EEEEEEEvNS4_8identityENS4_23SM90_TMA_LOAD_MULTICASTES1C_vS1D_EENS_8epilogue10collective6detail29Sm90TmaWarpSpecializedAdapterINS1H_15DefaultEpilogueISK_SL_SL_NS1G_6thread17LinearCombinationISK_Li1EffLNS1L_9ScaleType4KindE0ELNS_15FloatRoundStyleE2ESK_EENS1_15EpilogueDefaultEEEEEvvEEEEvNT_6ParamsE)
        /*0020*/ 	.word	0x00000000
.L_19:


//--------------------- .nv.compat                --------------------------
	.section	.nv.compat,"",@"SHT_CUDA_COMPAT_INFO"
	.align	4
        /*0000*/ 	.byte	0x02, 0x09, 0x01, 0x00, 0x02, 0x02, 0x04, 0x00, 0x02, 0x05, 0x05, 0x00, 0x03, 0x07, 0x01, 0x01
        /*0010*/ 	.byte	0x02, 0x03, 0x01, 0x00, 0x02, 0x06, 0x01, 0x00, 0x04, 0x0b, 0x08, 0x00, 0x00, 0x00, 0x00, 0x00
        /*0020*/ 	.byte	0x00, 0x00, 0x00, 0x00


//--------------------- .nv.info._ZN7cutlass13device_kernelINS_4gemm6kernel13GemmUniversalIN4cute5tupleIJiiiiEEENS1_10collective13CollectiveMmaINS1_34MainloopSm90TmaGmmaWarpSpecializedILi2ENS5_IJNS4_1CILi2EEENSA_ILi1EEESC_EEENS1_35KernelTmaWarpSpecializedCooperativeEEENS5_IJNSA_ILi512EEENSA_ILi96EEENSA_ILi64EEEEEENS_10bfloat16_tENS5_IJlSC_lEEESK_SL_NS4_8TiledMMAINS4_8MMA_AtomIJNS4_4SM904GMMA27MMA_64x96x16_F32BF16BF16_SSILNSP_5MajorE0ELSR_0ELNSP_7ScaleInE1ELSS_1EEEEEENS4_6LayoutISD_NS5_IJSC_NSA_ILi0EEESW_EEEEENS5_IJNS4_10UnderscoreESZ_SZ_EEEEENS4_13SM90_TMA_LOADENS4_14ComposedLayoutINS4_7SwizzleILi3ELi4ELi3EEENS4_18smem_ptr_flag_bitsILi16EEENSV_INS5_IJNSA_ILi8EEESI_EEENS5_IJSI_SC_EEEEEEEvNS4_8identityENS4_23SM90_TMA_LOAD_MULTICASTES1C_vS1D_EENS_8epilogue10collective6detail29Sm90TmaWarpSpecializedAdapterINS1H_15DefaultEpilogueISK_SL_SL_NS1G_6thread17LinearCombinationISK_Li1EffLNS1L_9ScaleType4KindE0ELNS_15FloatRoundStyleE2ESK_EENS1_15EpilogueDefaultEEEEEvvEEEEvNT_6ParamsE --------------------------
	.section	.nv.info._ZN7cutlass13device_kernelINS_4gemm6kernel13GemmUniversalIN4cute5tupleIJiiiiEEENS1_10collective13CollectiveMmaINS1_34MainloopSm90TmaGmmaWarpSpecializedILi2ENS5_IJNS4_1CILi2EEENSA_ILi1EEESC_EEENS1_35KernelTmaWarpSpecializedCooperativeEEENS5_IJNSA_ILi512EEENSA_ILi96EEENSA_ILi64EEEEEENS_10bfloat16_tENS5_IJlSC_lEEESK_SL_NS4_8TiledMMAINS4_8MMA_AtomIJNS4_4SM904GMMA27MMA_64x96x16_F32BF16BF16_SSILNSP_5MajorE0ELSR_0ELNSP_7ScaleInE1ELSS_1EEEEEENS4_6LayoutISD_NS5_IJSC_NSA_ILi0EEESW_EEEEENS5_IJNS4_10UnderscoreESZ_SZ_EEEEENS4_13SM90_TMA_LOADENS4_14ComposedLayoutINS4_7SwizzleILi3ELi4ELi3EEENS4_18smem_ptr_flag_bitsILi16EEENSV_INS5_IJNSA_ILi8EEESI_EEENS5_IJSI_SC_EEEEEEEvNS4_8identityENS4_23SM90_TMA_LOAD_MULTICASTES1C_vS1D_EENS_8epilogue10collective6detail29Sm90TmaWarpSpecializedAdapterINS1H_15DefaultEpilogueISK_SL_SL_NS1G_6thread17LinearCombinationISK_Li1EffLNS1L_9ScaleType4KindE0ELNS_15FloatRoundStyleE2ESK_EENS1_15EpilogueDefaultEEEEEvvEEEEvNT_6ParamsE,"",@"SHT_CUDA_INFO"
	.sectionflags	@""
	.align	4


	//----- nvinfo : EIATTR_CUDA_API_VERSION
	.align		4
        /*0000*/ 	.byte	0x04, 0x37
        /*0002*/ 	.short	(.L_21 - .L_20)
.L_20:
        /*0004*/ 	.word	0x00000082


	//----- nvinfo : EIATTR_KPARAM_INFO
	.align		4
.L_21:
        /*0008*/ 	.byte	0x04, 0x17
        /*000a*/ 	.short	(.L_23 - .L_22)
.L_22:
        /*000c*/ 	.word	0x00000000
        /*0010*/ 	.short	0x0000
        /*0012*/ 	.short	0x0070
        /*0014*/ 	.byte	0x00, 0xf0, 0x01, 0x10


	//----- nvinfo : EIATTR_SPARSE_MMA_MASK
	.align		4
.L_23:
        /*0018*/ 	.byte	0x03, 0x50
        /*001a*/ 	.short	0x0000


	//----- nvinfo : EIATTR_MAXREG_COUNT
	.align		4
        /*001c*/ 	.byte	0x03, 0x1b
        /*001e*/ 	.short	0x00a8


	//----- nvinfo : EIATTR_NUM_BARRIERS
	.align		4
        /*0020*/ 	.byte	0x02, 0x4c
        /*0022*/ 	.byte	0x01
	.zero		1


	//----- nvinfo : EIATTR_EXTERNS
	.align		4
        /*0024*/ 	.byte	0x04, 0x0f
        /*0026*/ 	.short	(.L_25 - .L_24)


	//   ....[0]....
	.align		4
.L_24:
        /*0028*/ 	.word	index@(__assertfail)


	//----- nvinfo : EIATTR_MERCURY_ISA_VERSION
	.align		4
.L_25:
        /*002c*/ 	.byte	0x03, 0x5f
        /*002e*/ 	.short	0x0101


	//----- nvinfo : EIATTR_INT_WARP_WIDE_INSTR_OFFSETS
	.align		4
        /*0030*/ 	.byte	0x04, 0x31
        /*0032*/ 	.short	(.L_27 - .L_26)


	//   ....[0]....
.L_26:
        /*0034*/ 	.word	0x00000510


	//   ....[1]....
        /*0038*/ 	.word	0x00000530


	//   ....[2]....
        /*003c*/ 	.word	0x000006c0


	//   ....[3]....
        /*0040*/ 	.word	0x00002630


	//----- nvinfo : EIATTR_COOP_GROUP_MASK_REGIDS
	.align		4
.L_27:
        /*0044*/ 	.byte	0x04, 0x29
        /*0046*/ 	.short	(.L_29 - .L_28)


	//   ....[0]....
.L_28:
        /*0048*/ 	.word	0xffffffff


	//   ....[1]....
        /*004c*/ 	.word	0xffffffff


	//   ....[2]....
        /*0050*/ 	.word	0xffffffff


	//   ....[3]....
        /*0054*/ 	.word	0xffffffff


	//   ....[4]....
        /*0058*/ 	.word	0xffffffff


	//   ....[5]....
        /*005c*/ 	.word	0xffffffff


	//----- nvinfo : EIATTR_COOP_GROUP_INSTR_OFFSETS
	.align		4
.L_29:
        /*0060*/ 	.byte	0x04, 0x28
        /*0062*/ 	.short	(.L_31 - .L_30)


	//   ....[0]....
.L_30:
        /*0064*/ 	.word	0x00000060


	//   ....[1]....
        /*0068*/ 	.word	0x00000070


	//   ....[2]....
        /*006c*/ 	.word	0x00000190


	//   ....[3]....
        /*0070*/ 	.word	0x00000380


	//   ....[4]....
        /*0074*/ 	.word	0x000007f0


	//   ....[5]....
        /*0078*/ 	.word	0x00001370


	//----- nvinfo : EIATTR_REG_RECONFIG
	.align		4
.L_31:
        /*007c*/ 	.byte	0x01, 0x54
	.zero		2


	//----- nvinfo : EIATTR_SYSCALL_OFFSETS
	.align		4
        /*0080*/ 	.byte	0x04, 0x46
        /*0082*/ 	.short	(.L_33 - .L_32)


	//   ....[0]....
.L_32:
        /*0084*/ 	.word	0x00001530


	//----- nvinfo : EIATTR_MBARRIER_INSTR_OFFSETS
	.align		4
.L_33:
        /*0088*/ 	.byte	0x04, 0x39
        /*008a*/ 	.short	(.L_35 - .L_34)


	//   ....[0]....
.L_34:
        /*008c*/ 	.word	0x00000310
        /*0090*/ 	.word	0x000000ff
        /*0094*/ 	.word	0x00000000
        /*0098*/ 	.short	0x0100
        /*009a*/ 	.byte	0x08
	.zero		1


	//   ....[1]....
        /*009c*/ 	.word	0x00000320
        /*00a0*/ 	.word	0x000000ff
        /*00a4*/ 	.word	0x00000010
        /*00a8*/ 	.short	0x0100
        /*00aa*/ 	.byte	0x08
	.zero		1


	//   ....[2]....
        /*00ac*/ 	.word	0x00000330
        /*00b0*/ 	.word	0x000000ff
        /*00b4*/ 	.word	0x00000008
        /*00b8*/ 	.short	0x0100
        /*00ba*/ 	.byte	0x08
	.zero		1


	//   ....[3]....
        /*00bc*/ 	.word	0x00000340
        /*00c0*/ 	.word	0x000000ff
        /*00c4*/ 	.word	0x00000018
        /*00c8*/ 	.short	0x0100
        /*00ca*/ 	.byte	0x08
	.zero		1


	//   ....[4]....
        /*00cc*/ 	.word	0x00000700
        /*00d0*/ 	.word	0x000000ff
        /*00d4*/ 	.word	0x00000030
        /*00d8*/ 	.short	0x0100
        /*00da*/ 	.byte	0x06
	.zero		1


	//   ....[5]....
        /*00dc*/ 	.word	0x00000760
        /*00e0*/ 	.word	0x000000ff
        /*00e4*/ 	.word	0x00000038
        /*00e8*/ 	.short	0x0100
        /*00ea*/ 	.byte	0x06
	.zero		1


	//   ....[6]....
        /*00ec*/ 	.word	0x00001610
        /*00f0*/ 	.word	0x00000003
        /*00f4*/ 	.word	0x00000000
        /*00f8*/ 	.short	0x010a
        /*00fa*/ 	.byte	0x3f
	.zero		1


	//   ....[7]....
        /*00fc*/ 	.word	0x00001650
        /*0100*/ 	.word	0x00000003
        /*0104*/ 	.word	0x00000000
        /*0108*/ 	.short	0x010a
        /*010a*/ 	.byte	0x3f
	.zero		1


	//   ....[8]....
        /*010c*/ 	.word	0x00001e40
        /*0110*/ 	.word	0x00000003
        /*0114*/ 	.word	0x00000000
        /*0118*/ 	.short	0x010a
        /*011a*/ 	.byte	0x3f
	.zero		1


	//   ....[9]....
        /*011c*/ 	.word	0x00001e80
        /*0120*/ 	.word	0x00000003
        /*0124*/ 	.word	0x00000000
        /*0128*/ 	.short	0x010a
        /*012a*/ 	.byte	0x3f
	.zero		1


	//   ....[10]....
        /*012c*/ 	.word	0x000024c0
        /*0130*/ 	.word	0x00000000
        /*0134*/ 	.word	0x00000000
        /*0138*/ 	.short	0x0101
        /*013a*/ 	.byte	0x3f
	.zero		1


	//   ....[11]....
        /*013c*/ 	.word	0x000026c0
        /*0140*/ 	.word	0x00000000
        /*0144*/ 	.word	0x00000000
        /*0148*/ 	.short	0x0101
        /*014a*/ 	.byte	0x3f
	.zero		1


	//   ....[12]....
        /*014c*/ 	.word	0x000108e0
        /*0150*/ 	.word	0x0000000e
        /*0154*/ 	.word	0x00000010
        /*0158*/ 	.short	0x010a
        /*015a*/ 	.byte	0x3f
	.zero		1


	//   ....[13]....
        /*015c*/ 	.word	0x00010cd0
        /*0160*/ 	.word	0x00000004
        /*0164*/ 	.word	0x00000038
        /*0168*/ 	.short	0x0101
        /*016a*/ 	.byte	0x3f
	.zero		1


	//   ....[14]....
        /*016c*/ 	.word	0x00011430
        /*0170*/ 	.word	0x00000005
        /*0174*/ 	.word	0x00000000
        /*0178*/ 	.short	0x010a
        /*017a*/ 	.byte	0x3f
	.zero		1


	//   ....[15]....
        /*017c*/ 	.word	0x000114b0
        /*0180*/ 	.word	0x00000003
        /*0184*/ 	.word	0x00000000
        /*0188*/ 	.short	0x010a
        /*018a*/ 	.byte	0x3f
	.zero		1


	//   ....[16]....
        /*018c*/ 	.word	0x00011510
        /*0190*/ 	.word	0x00000003
        /*0194*/ 	.word	0x00000000
        /*0198*/ 	.short	0x010a
        /*019a*/ 	.byte	0x3f
	.zero		1


	//   ....[17]....
        /*019c*/ 	.word	0x00011560
        /*01a0*/ 	.word	0x00000003
        /*01a4*/ 	.word	0x00000000
        /*01a8*/ 	.short	0x010a
        /*01aa*/ 	.byte	0x3f
	.zero		1


	//   ....[18]....
        /*01ac*/ 	.word	0x00011630
        /*01b0*/ 	.word	0x0000000e
        /*01b4*/ 	.word	0x00000010
        /*01b8*/ 	.short	0x010a
        /*01ba*/ 	.byte	0x3f
	.zero		1


	//   ....[19]....
        /*01bc*/ 	.word	0x00011700
        /*01c0*/ 	.word	0x00000005
        /*01c4*/ 	.word	0x00000000
        /*01c8*/ 	.short	0x010a
        /*01ca*/ 	.byte	0x3f
	.zero		1


	//----- nvinfo : EIATTR_NUM_MBARRIERS
	.align		4
.L_35:
        /*01cc*/ 	.byte	0x03, 0x38
        /*01ce*/ 	.short	0x0006


	//----- nvinfo : EIATTR_EXIT_INSTR_OFFSETS
	.align		4
        /*01d0*/ 	.byte	0x04, 0x1c
        /*01d2*/ 	.short	(.L_37 - .L_36)


	//   ....[0]....
.L_36:
        /*01d4*/ 	.word	0x00000a20


	//   ....[1]....
        /*01d8*/ 	.word	0x000012b0


	//   ....[2]....
        /*01dc*/ 	.word	0x0000ff70


	//   ....[3]....
        /*01e0*/ 	.word	0x00010570


	//   ....[4]....
        /*01e4*/ 	.word	0x00011500


	//----- nvinfo : EIATTR_MAX_THREADS
	.align		4
.L_37:
        /*01e8*/ 	.byte	0x04, 0x05
        /*01ea*/ 	.short	(.L_39 - .L_38)
.L_38:
        /*01ec*/ 	.word	0x00000180
        /*01f0*/ 	.word	0x00000001
        /*01f4*/ 	.word	0x00000001


	//----- nvinfo : EIATTR_CRS_STACK_SIZE
	.align		4
.L_39:
        /*01f8*/ 	.byte	0x04, 0x1e
        /*01fa*/ 	.short	(.L_41 - .L_40)
.L_40:
        /*01fc*/ 	.word	0x00000000


	//----- nvinfo : EIATTR_CBANK_PARAM_SIZE
	.align		4
.L_41:
        /*0200*/ 	.byte	0x03, 0x19
        /*0202*/ 	.short	0x0470


	//----- nvinfo : EIATTR_PARAM_CBANK
	.align		4
        /*0204*/ 	.byte	0x04, 0x0a
        /*0206*/ 	.short	(.L_43 - .L_42)
	.align		4
.L_42:
        /*0208*/ 	.word	index@(.nv.constant0._ZN7cutlass13device_kernelINS_4gemm6kernel13GemmUniversalIN4cute5tupleIJiiiiEEENS1_10collective13CollectiveMmaINS1_34MainloopSm90TmaGmmaWarpSpecializedILi2ENS5_IJNS4_1CILi2EEENSA_ILi1EEESC_EEENS1_35KernelTmaWarpSpecializedCooperativeEEENS5_IJNSA_ILi512EEENSA_ILi96EEENSA_ILi64EEEEEENS_10bfloat16_tENS5_IJlSC_lEEESK_SL_NS4_8TiledMMAINS4_8MMA_AtomIJNS4_4SM904GMMA27MMA_64x96x16_F32BF16BF16_SSILNSP_5MajorE0ELSR_0ELNSP_7ScaleInE1ELSS_1EEEEEENS4_6LayoutISD_NS5_IJSC_NSA_ILi0EEESW_EEEEENS5_IJNS4_10UnderscoreESZ_SZ_EEEEENS4_13SM90_TMA_LOADENS4_14ComposedLayoutINS4_7SwizzleILi3ELi4ELi3EEENS4_18smem_ptr_flag_bitsILi16EEENSV_INS5_IJNSA_ILi8EEESI_EEENS5_IJSI_SC_EEEEEEEvNS4_8identityENS4_23SM90_TMA_LOAD_MULTICASTES1C_vS1D_EENS_8epilogue10collective6detail29Sm90TmaWarpSpecializedAdapterINS1H_15DefaultEpilogueISK_SL_SL_NS1G_6thread17LinearCombinationISK_Li1EffLNS1L_9ScaleType4KindE0ELNS_15FloatRoundStyleE2ESK_EENS1_15EpilogueDefaultEEEEEvvEEEEvNT_6ParamsE)
        /*020c*/ 	.short	0x0210
        /*020e*/ 	.short	0x0470


	//----- nvinfo : EIATTR_SW_WAR
	.align		4
.L_43:
        /*0210*/ 	.byte	0x04, 0x36
        /*0212*/ 	.short	(.L_45 - .L_44)
.L_44:
        /*0214*/ 	.word	0x00000008
.L_45:


//--------------------- .nv.callgraph             --------------------------
	.section	.nv.callgraph,"",@"SHT_CUDA_CALLGRAPH"
	.align	4
	.sectionentsize	8
	.align		4
        /*0000*/ 	.word	0x00000000
	.align		4
        /*0004*/ 	.word	0xffffffff
	.align		4
        /*0008*/ 	.word	index@(_ZN7cutlass13device_kernelINS_4gemm6kernel13GemmUniversalIN4cute5tupleIJiiiiEEENS1_10collective13CollectiveMmaINS1_34MainloopSm90TmaGmmaWarpSpecializedILi2ENS5_IJNS4_1CILi2EEENSA_ILi1EEESC_EEENS1_35KernelTmaWarpSpecializedCooperativeEEENS5_IJNSA_ILi512EEENSA_ILi96EEENSA_ILi64EEEEEENS_10bfloat16_tENS5_IJlSC_lEEESK_SL_NS4_8TiledMMAINS4_8MMA_AtomIJNS4_4SM904GMMA27MMA_64x96x16_F32BF16BF16_SSILNSP_5MajorE0ELSR_0ELNSP_7ScaleInE1ELSS_1EEEEEENS4_6LayoutISD_NS5_IJSC_NSA_ILi0EEESW_EEEEENS5_IJNS4_10UnderscoreESZ_SZ_EEEEENS4_13SM90_TMA_LOADENS4_14ComposedLayoutINS4_7SwizzleILi3ELi4ELi3EEENS4_18smem_ptr_flag_bitsILi16EEENSV_INS5_IJNSA_ILi8EEESI_EEENS5_IJSI_SC_EEEEEEEvNS4_8identityENS4_23SM90_TMA_LOAD_MULTICASTES1C_vS1D_EENS_8epilogue10collective6detail29Sm90TmaWarpSpecializedAdapterINS1H_15DefaultEpilogueISK_SL_SL_NS1G_6thread17LinearCombinationISK_Li1EffLNS1L_9ScaleType4KindE0ELNS_15FloatRoundStyleE2ESK_EENS1_15EpilogueDefaultEEEEEvvEEEEvNT_6ParamsE)
	.align		4
        /*000c*/ 	.word	index@(__assertfail)
	.align		4
        /*0010*/ 	.word	0x00000000
	.align		4
        /*0014*/ 	.word	0xfffffffe
	.align		4
        /*0018*/ 	.word	0x00000000
	.align		4
        /*001c*/ 	.word	0xfffffffd
	.align		4
        /*0020*/ 	.word	0x00000000
	.align		4
        /*0024*/ 	.word	0xfffffffc


//--------------------- .nv.constant4             --------------------------
	.section	.nv.constant4,"a",@progbits
	.align	8
	.align		8
.nv.constant4:
        /*0000*/ 	.dword	__assertfail
	.align		8
        /*0008*/ 	.dword	__unnamed_1
	.align		8
        /*0010*/ 	.dword	_ZN40_INTERNAL_458a3c37_4_k_cu_6cad3ec4_156614cuda3std3__45__cpo5beginE
	.align		8
        /*0018*/ 	.dword	_ZN40_INTERNAL_458a3c37_4_k_cu_6cad3ec4_156614cuda3std3__45__cpo3endE
	.align		8
        /*0020*/ 	.dword	_ZN40_INTERNAL_458a3c37_4_k_cu_6cad3ec4_156614cuda3std3__45__cpo6cbeginE
	.align		8
        /*0028*/ 	.dword	_ZN40_INTERNAL_458a3c37_4_k_cu_6cad3ec4_156614cuda3std3__45__cpo4cendE
	.align		8
        /*0030*/ 	.dword	_ZN40_INTERNAL_458a3c37_4_k_cu_6cad3ec4_156614cuda3std3__442_GLOBAL__N__458a3c37_4_k_cu_6cad3ec4_156616ignoreE
	.align		8
        /*0038*/ 	.dword	_ZN40_INTERNAL_458a3c37_4_k_cu_6cad3ec4_156614cuda3std3__419piecewise_constructE
	.align		8
        /*0040*/ 	.dword	_ZN40_INTERNAL_458a3c37_4_k_cu_6cad3ec4_156614cuda3std3__48in_placeE
	.align		8
        /*0048*/ 	.dword	_ZN40_INTERNAL_458a3c37_4_k_cu_6cad3ec4_156614cuda3std6ranges3__45__cpo4swapE
	.align		8
        /*0050*/ 	.dword	_ZN40_INTERNAL_458a3c37_4_k_cu_6cad3ec4_156614cuda3std6ranges3__45__cpo9iter_moveE
	.align		8
        /*0058*/ 	.dword	_ZN40_INTERNAL_458a3c37_4_k_cu_6cad3ec4_156614cute7productE
	.align		8
        /*0060*/ 	.dword	_ZN40_INTERNAL_458a3c37_4_k_cu_6cad3ec4_156614cute1_E
	.align		8
        /*0068*/ 	.dword	$str$22
	.align		8
        /*0070*/ 	.dword	$str$23


//--------------------- .text._ZN7cutlass13device_kernelINS_4gemm6kernel13GemmUniversalIN4cute5tupleIJiiiiEEENS1_10collective13CollectiveMmaINS1_34MainloopSm90TmaGmmaWarpSpecializedILi2ENS5_IJNS4_1CILi2EEENSA_ILi1EEESC_EEENS1_35KernelTmaWarpSpecializedCooperativeEEENS5_IJNSA_ILi512EEENSA_ILi96EEENSA_ILi64EEEEEENS_10bfloat16_tENS5_IJlSC_lEEESK_SL_NS4_8TiledMMAINS4_8MMA_AtomIJNS4_4SM904GMMA27MMA_64x96x16_F32BF16BF16_SSILNSP_5MajorE0ELSR_0ELNSP_7ScaleInE1ELSS_1EEEEEENS4_6LayoutISD_NS5_IJSC_NSA_ILi0EEESW_EEEEENS5_IJNS4_10UnderscoreESZ_SZ_EEEEENS4_13SM90_TMA_LOADENS4_14ComposedLayoutINS4_7SwizzleILi3ELi4ELi3EEENS4_18smem_ptr_flag_bitsILi16EEENSV_INS5_IJNSA_ILi8EEESI_EEENS5_IJSI_SC_EEEEEEEvNS4_8identityENS4_23SM90_TMA_LOAD_MULTICASTES1C_vS1D_EENS_8epilogue10collective6detail29Sm90TmaWarpSpecializedAdapterINS1H_15DefaultEpilogueISK_SL_SL_NS1G_6thread17LinearCombinationISK_Li1EffLNS1L_9ScaleType4KindE0ELNS_15FloatRoundStyleE2ESK_EENS1_15EpilogueDefaultEEEEEvvEEEEvNT_6ParamsE --------------------------
	.section	.text._ZN7cutlass13device_kernelINS_4gemm6kernel13GemmUniversalIN4cute5tupleIJiiiiEEENS1_10collective13CollectiveMmaINS1_34MainloopSm90TmaGmmaWarpSpecializedILi2ENS5_IJNS4_1CILi2EEENSA_ILi1EEESC_EEENS1_35KernelTmaWarpSpecializedCooperativeEEENS5_IJNSA_ILi512EEENSA_ILi96EEENSA_ILi64EEEEEENS_10bfloat16_tENS5_IJlSC_lEEESK_SL_NS4_8TiledMMAINS4_8MMA_AtomIJNS4_4SM904GMMA27MMA_64x96x16_F32BF16BF16_SSILNSP_5MajorE0ELSR_0ELNSP_7ScaleInE1ELSS_1EEEEEENS4_6LayoutISD_NS5_IJSC_NSA_ILi0EEESW_EEEEENS5_IJNS4_10UnderscoreESZ_SZ_EEEEENS4_13SM90_TMA_LOADENS4_14ComposedLayoutINS4_7SwizzleILi3ELi4ELi3EEENS4_18smem_ptr_flag_bitsILi16EEENSV_INS5_IJNSA_ILi8EEESI_EEENS5_IJSI_SC_EEEEEEEvNS4_8identityENS4_23SM90_TMA_LOAD_MULTICASTES1C_vS1D_EENS_8epilogue10collective6detail29Sm90TmaWarpSpecializedAdapterINS1H_15DefaultEpilogueISK_SL_SL_NS1G_6thread17LinearCombinationISK_Li1EffLNS1L_9ScaleType4KindE0ELNS_15FloatRoundStyleE2ESK_EENS1_15EpilogueDefaultEEEEEvvEEEEvNT_6ParamsE,"ax",@progbits
	.align	128
.text._ZN7cutlass13device_kernelINS_4gemm6kernel13GemmUniversalIN4cute5tupleIJiiiiEEENS1_10collective13CollectiveMmaINS1_34MainloopSm90TmaGmmaWarpSpecializedILi2ENS5_IJNS4_1CILi2EEENSA_ILi1EEESC_EEENS1_35KernelTmaWarpSpecializedCooperativeEEENS5_IJNSA_ILi512EEENSA_ILi96EEENSA_ILi64EEEEEENS_10bfloat16_tENS5_IJlSC_lEEESK_SL_NS4_8TiledMMAINS4_8MMA_AtomIJNS4_4SM904GMMA27MMA_64x96x16_F32BF16BF16_SSILNSP_5MajorE0ELSR_0ELNSP_7ScaleInE1ELSS_1EEEEEENS4_6LayoutISD_NS5_IJSC_NSA_ILi0EEESW_EEEEENS5_IJNS4_10UnderscoreESZ_SZ_EEEEENS4_13SM90_TMA_LOADENS4_14ComposedLayoutINS4_7SwizzleILi3ELi4ELi3EEENS4_18smem_ptr_flag_bitsILi16EEENSV_INS5_IJNSA_ILi8EEESI_EEENS5_IJSI_SC_EEEEEEEvNS4_8identityENS4_23SM90_TMA_LOAD_MULTICASTES1C_vS1D_EENS_8epilogue10collective6detail29Sm90TmaWarpSpecializedAdapterINS1H_15DefaultEpilogueISK_SL_SL_NS1G_6thread17LinearCombinationISK_Li1EffLNS1L_9ScaleType4KindE0ELNS_15FloatRoundStyleE2ESK_EENS1_15EpilogueDefaultEEEEEvvEEEEvNT_6ParamsE:
        .type           _ZN7cutlass13device_kernelINS_4gemm6kernel13GemmUniversalIN4cute5tupleIJiiiiEEENS1_10collective13CollectiveMmaINS1_34MainloopSm90TmaGmmaWarpSpecializedILi2ENS5_IJNS4_1CILi2EEENSA_ILi1EEESC_EEENS1_35KernelTmaWarpSpecializedCooperativeEEENS5_IJNSA_ILi512EEENSA_ILi96EEENSA_ILi64EEEEEENS_10bfloat16_tENS5_IJlSC_lEEESK_SL_NS4_8TiledMMAINS4_8MMA_AtomIJNS4_4SM904GMMA27MMA_64x96x16_F32BF16BF16_SSILNSP_5MajorE0ELSR_0ELNSP_7ScaleInE1ELSS_1EEEEEENS4_6LayoutISD_NS5_IJSC_NSA_ILi0EEESW_EEEEENS5_IJNS4_10UnderscoreESZ_SZ_EEEEENS4_13SM90_TMA_LOADENS4_14ComposedLayoutINS4_7SwizzleILi3ELi4ELi3EEENS4_18smem_ptr_flag_bitsILi16EEENSV_INS5_IJNSA_ILi8EEESI_EEENS5_IJSI_SC_EEEEEEEvNS4_8identityENS4_23SM90_TMA_LOAD_MULTICASTES1C_vS1D_EENS_8epilogue10collective6detail29Sm90TmaWarpSpecializedAdapterINS1H_15DefaultEpilogueISK_SL_SL_NS1G_6thread17LinearCombinationISK_Li1EffLNS1L_9ScaleType4KindE0ELNS_15FloatRoundStyleE2ESK_EENS1_15EpilogueDefaultEEEEEvvEEEEvNT_6ParamsE,@function
        .size           _ZN7cutlass13device_kernelINS_4gemm6kernel13GemmUniversalIN4cute5tupleIJiiiiEEENS1_10collective13CollectiveMmaINS1_34MainloopSm90TmaGmmaWarpSpecializedILi2ENS5_IJNS4_1CILi2EEENSA_ILi1EEESC_EEENS1_35KernelTmaWarpSpecializedCooperativeEEENS5_IJNSA_ILi512EEENSA_ILi96EEENSA_ILi64EEEEEENS_10bfloat16_tENS5_IJlSC_lEEESK_SL_NS4_8TiledMMAINS4_8MMA_AtomIJNS4_4SM904GMMA27MMA_64x96x16_F32BF16BF16_SSILNSP_5MajorE0ELSR_0ELNSP_7ScaleInE1ELSS_1EEEEEENS4_6LayoutISD_NS5_IJSC_NSA_ILi0EEESW_EEEEENS5_IJNS4_10UnderscoreESZ_SZ_EEEEENS4_13SM90_TMA_LOADENS4_14ComposedLayoutINS4_7SwizzleILi3ELi4ELi3EEENS4_18smem_ptr_flag_bitsILi16EEENSV_INS5_IJNSA_ILi8EEESI_EEENS5_IJSI_SC_EEEEEEEvNS4_8identityENS4_23SM90_TMA_LOAD_MULTICASTES1C_vS1D_EENS_8epilogue10collective6detail29Sm90TmaWarpSpecializedAdapterINS1H_15DefaultEpilogueISK_SL_SL_NS1G_6thread17LinearCombinationISK_Li1EffLNS1L_9ScaleType4KindE0ELNS_15FloatRoundStyleE2ESK_EENS1_15EpilogueDefaultEEEEEvvEEEEvNT_6ParamsE,(.L_x_443 - _ZN7cutlass13device_kernelINS_4gemm6kernel13GemmUniversalIN4cute5tupleIJiiiiEEENS1_10collective13CollectiveMmaINS1_34MainloopSm90TmaGmmaWarpSpecializedILi2ENS5_IJNS4_1CILi2EEENSA_ILi1EEESC_EEENS1_35KernelTmaWarpSpecializedCooperativeEEENS5_IJNSA_ILi512EEENSA_ILi96EEENSA_ILi64EEEEEENS_10bfloat16_tENS5_IJlSC_lEEESK_SL_NS4_8TiledMMAINS4_8MMA_AtomIJNS4_4SM904GMMA27MMA_64x96x16_F32BF16BF16_SSILNSP_5MajorE0ELSR_0ELNSP_7ScaleInE1ELSS_1EEEEEENS4_6LayoutISD_NS5_IJSC_NSA_ILi0EEESW_EEEEENS5_IJNS4_10UnderscoreESZ_SZ_EEEEENS4_13SM90_TMA_LOADENS4_14ComposedLayoutINS4_7SwizzleILi3ELi4ELi3EEENS4_18smem_ptr_flag_bitsILi16EEENSV_INS5_IJNSA_ILi8EEESI_EEENS5_IJSI_SC_EEEEEEEvNS4_8identityENS4_23SM90_TMA_LOAD_MULTICASTES1C_vS1D_EENS_8epilogue10collective6detail29Sm90TmaWarpSpecializedAdapterINS1H_15DefaultEpilogueISK_SL_SL_NS1G_6thread17LinearCombinationISK_Li1EffLNS1L_9ScaleType4KindE0ELNS_15FloatRoundStyleE2ESK_EENS1_15EpilogueDefaultEEEEEvvEEEEvNT_6ParamsE)
        .other          _ZN7cutlass13device_kernelINS_4gemm6kernel13GemmUniversalIN4cute5tupleIJiiiiEEENS1_10collective13CollectiveMmaINS1_34MainloopSm90TmaGmmaWarpSpecializedILi2ENS5_IJNS4_1CILi2EEENSA_ILi1EEESC_EEENS1_35KernelTmaWarpSpecializedCooperativeEEENS5_IJNSA_ILi512EEENSA_ILi96EEENSA_ILi64EEEEEENS_10bfloat16_tENS5_IJlSC_lEEESK_SL_NS4_8TiledMMAINS4_8MMA_AtomIJNS4_4SM904GMMA27MMA_64x96x16_F32BF16BF16_SSILNSP_5MajorE0ELSR_0ELNSP_7ScaleInE1ELSS_1EEEEEENS4_6LayoutISD_NS5_IJSC_NSA_ILi0EEESW_EEEEENS5_IJNS4_10UnderscoreESZ_SZ_EEEEENS4_13SM90_TMA_LOADENS4_14ComposedLayoutINS4_7SwizzleILi3ELi4ELi3EEENS4_18smem_ptr_flag_bitsILi16EEENSV_INS5_IJNSA_ILi8EEESI_EEENS5_IJSI_SC_EEEEEEEvNS4_8identityENS4_23SM90_TMA_LOAD_MULTICASTES1C_vS1D_EENS_8epilogue10collective6detail29Sm90TmaWarpSpecializedAdapterINS1H_15DefaultEpilogueISK_SL_SL_NS1G_6thread17LinearCombinationISK_Li1EffLNS1L_9ScaleType4KindE0ELNS_15FloatRoundStyleE2ESK_EENS1_15EpilogueDefaultEEEEEvvEEEEvNT_6ParamsE,@"STO_CUDA_ENTRY STV_DEFAULT"
_ZN7cutlass13device_kernelINS_4gemm6kernel13GemmUniversalIN4cute5tupleIJiiiiEEENS1_10collective13CollectiveMmaINS1_34MainloopSm90TmaGmmaWarpSpecializedILi2ENS5_IJNS4_1CILi2EEENSA_ILi1EEESC_EEENS1_35KernelTmaWarpSpecializedCooperativeEEENS5_IJNSA_ILi512EEENSA_ILi96EEENSA_ILi64EEEEEENS_10bfloat16_tENS5_IJlSC_lEEESK_SL_NS4_8TiledMMAINS4_8MMA_AtomIJNS4_4SM904GMMA27MMA_64x96x16_F32BF16BF16_SSILNSP_5MajorE0ELSR_0ELNSP_7ScaleInE1ELSS_1EEEEEENS4_6LayoutISD_NS5_IJSC_NSA_ILi0EEESW_EEEEENS5_IJNS4_10UnderscoreESZ_SZ_EEEEENS4_13SM90_TMA_LOADENS4_14ComposedLayoutINS4_7SwizzleILi3ELi4ELi3EEENS4_18smem_ptr_flag_bitsILi16EEENSV_INS5_IJNSA_ILi8EEESI_EEENS5_IJSI_SC_EEEEEEEvNS4_8identityENS4_23SM90_TMA_LOAD_MULTICASTES1C_vS1D_EENS_8epilogue10collective6detail29Sm90TmaWarpSpecializedAdapterINS1H_15DefaultEpilogueISK_SL_SL_NS1G_6thread17LinearCombinationISK_Li1EffLNS1L_9ScaleType4KindE0ELNS_15FloatRoundStyleE2ESK_EENS1_15EpilogueDefaultEEEEEvvEEEEvNT_6ParamsE:
[----:B------:R-:W0:Y:S01]  /*0000*/  LDC R1, c[0x0][0x28] ;  /* 0x00000a00ff017b82 */ /* 0x000e220000000800 */
[----:B------:R-:W1:Y:S01]  /*0010*/  S2R R2, SR_TID.X ;  /* 0x0000000000027919 */ /* 0x000e620000002100 */
[----:B------:R-:W-:Y:S01]  /*0020*/  ELECT P0, URZ, PT ;  /* 0x00000000003f782f */ /* 0x000fe20003800000 */
[----:B------:R-:W-:Y:S01]  /*0030*/  BSSY B0, `(.L_x_0) ;  /* 0x0000015000007945 */ /* 0x000fe20003800000 */
[--C-:B-1----:R-:W-:Y:S02]  /*0040*/  SHF.R.U32.HI R0, RZ, 0x5, R2.reuse ;  /* 0x00000005ff007819 */ /* 0x102fe40000011602 */
[----:B------:R-:W-:-:S03]  /*0050*/  SHF.R.U32.HI R3, RZ, 0x7, R2 ;  /* 0x00000007ff037819 */ /* 0x000fc60000011602 */
[----:B------:R-:W1:Y:S04]  /*0060*/  SHFL.IDX PT, R4, R0, RZ, 0x1f ;  /* 0x00001fff00047589 */ /* 0x000e6800000e0000 */
[----:B------:R-:W2:Y:S01]  /*0070*/  SHFL.IDX PT, R3, R3, RZ, 0x1f ;  /* 0x00001fff03037589 */ /* 0x000ea200000e0000 */
[----:B-1----:R-:W-:Y:S02]  /*0080*/  R2UR UR9, R4 ;  /* 0x00000000040972ca */ /* 0x002fe400000e0000 */
[----:B--2---:R-:W-:-:S11]  /*0090*/  R2UR UR5, R3 ;  /* 0x00000000030572ca */ /* 0x004fd600000e0000 */
[----:B------:R-:W-:Y:S02]  /*00a0*/  USHF.R.S32.HI UR4, URZ, 0x1f, UR9 ;  /* 0x0000001f3f047899 */ /* 0x000fe40008011409 */
[----:B------:R-:W-:Y:S02]  /*00b0*/  ISETP.NE.OR P0, PT, RZ, UR9, !P0 ;  /* 0x00000009ff007c0c */ /* 0x000fe4000c705670 */
[----:B------:R-:W-:-:S04]  /*00c0*/  ULEA.HI UR4, UR4, UR9, URZ, 0x2 ;  /* 0x0000000904047291 */ /* 0x000fc8000f8f103f */
[----:B------:R-:W-:-:S04]  /*00d0*/  ULOP3.LUT UR4, UR4, 0xfffffffc, URZ, 0xc0, !UPT ;  /* 0xfffffffc04047892 */ /* 0x000fc8000f8ec03f */
[----:B------:R-:W-:-:S03]  /*00e0*/  UIADD3 UR9, UR9, -UR4, URZ ;  /* 0x8000000409097290 */ /* 0x000fc6000fffe03f */
[----:B0-----:R-:W-:Y:S09]  /*00f0*/  @P0 BRA `(.L_x_1) ;  /* 0x0000000000200947 */ /* 0x001ff20003800000 */
[----:B------:R-:W-:Y:S02]  /*0100*/  ULDC.64 UR6, c[0x0][0x198] ;  /* 0x0000660000067ab9 */ /* 0x000fe40000000a00 */
[----:B------:R-:W-:Y:S02]  /*0110*/  UIADD3 UR10, UP0, UR6, 0xf0, URZ ;  /* 0x000000f0060a7890 */ /* 0x000fe4000ff1e03f */
[----:B------:R-:W-:Y:S02]  /*0120*/  UIADD3 UR6, UP1, UR6, 0x1f0, URZ ;  /* 0x000001f006067890 */ /* 0x000fe4000ff3e03f */
[----:B------:R-:W-:Y:S02]  /*0130*/  UIADD3.X UR11, URZ, UR7, URZ, UP0, !UPT ;  /* 0x000000073f0b7290 */ /* 0x000fe400087fe43f */
[----:B------:R-:W-:-:S07]  /*0140*/  UIADD3.X UR7, URZ, UR7, URZ, UP1, !UPT ;  /* 0x000000073f077290 */ /* 0x000fce0008ffe43f */
[----:B------:R0:W-:Y:S02]  /*0150*/  UTMACCTL.PF [UR10] ;  /* 0x000000000a0079b9 */ /* 0x0001e40008040000 */
[----:B------:R0:W-:Y:S02]  /*0160*/  UTMACCTL.PF [UR6] ;  /* 0x00000000060079b9 */ /* 0x0001e40008040000 */
[----:B0-----:R-:W-:Y:S01]  /*0170*/  NOP ;  /* 0x0000000000007918 */ /* 0x001fe20000000000 */
.L_x_1:
[----:B------:R-:W-:Y:S05]  /*0180*/  BSYNC B0 ;  /* 0x0000000000007941 */ /* 0x000fea0003800000 */
.L_x_0:
[----:B------:R-:W0:Y:S01]  /*0190*/  SHFL.IDX PT, R3, R0, RZ, 0x1f ;  /* 0x00001fff00037589 */ /* 0x000e2200000e0000 */
[----:B------:R-:W-:Y:S01]  /*01a0*/  UISETP.NE.AND UP0, UPT, UR9, 0x3, UPT ;  /* 0x000000030900788c */ /* 0x000fe2000bf05270 */
[----:B------:R-:W-:Y:S01]  /*01b0*/  ISETP.NE.AND P1, PT, RZ, UR5, PT ;  /* 0x00000005ff007c0c */ /* 0x000fe2000bf25270 */
[----:B------:R-:W-:Y:S02]  /*01c0*/  UIADD3 UR16, UR5, -0x1, URZ ;  /* 0xffffffff05107890 */ /* 0x000fe4000fffe03f */
[----:B------:R-:W-:Y:S02]  /*01d0*/  UISETP.EQ.OR UP0, UPT, UR9, URZ, !UP0 ;  /* 0x0000003f0900728c */ /* 0x000fe4000c702670 */
[----:B------:R-:W-:Y:S02]  /*01e0*/  UISETP.GE.U32.AND UP1, UPT, UR16, 0x2, UPT ;  /* 0x000000021000788c */ /* 0x000fe4000bf26070 */
[----:B------:R-:W-:-:S04]  /*01f0*/  UISETP.EQ.AND UP0, UPT, UR5, URZ, UP0 ;  /* 0x0000003f0500728c */ /* 0x000fc80008702270 */
[----:B------:R-:W-:-:S04]  /*0200*/  USEL UR38, URZ, 0x1, !UP0 ;  /* 0x000000013f267887 */ /* 0x000fc8000c000000 */
[----:B------:R-:W-:Y:S01]  /*0210*/  USEL UR38, UR38, 0x2, UP1 ;  /* 0x0000000226267887 */ /* 0x000fe20008800000 */
[----:B0-----:R-:W-:-:S13]  /*0220*/  ISETP.NE.AND P0, PT, R3, RZ, PT ;  /* 0x000000ff0300720c */ /* 0x001fda0003f05270 */
[----:B------:R-:W-:Y:S05]  /*0230*/  @P0 BRA `(.L_x_2) ;  /* 0x0000000000480947 */ /* 0x000fea0003800000 */
[----:B------:R-:W0:Y:S01]  /*0240*/  S2UR UR8, SR_CgaCtaId ;  /* 0x00000000000879c3 */ /* 0x000e220000008800 */
[----:B------:R-:W-:Y:S01]  /*0250*/  UMOV UR4, 0x400 ;  /* 0x0000040000047882 */ /* 0x000fe20000000000 */
[----:B------:R-:W-:Y:S01]  /*0260*/  UMOV UR5, 0x1 ;  /* 0x0000000100057882 */ /* 0x000fe20000000000 */
[----:B------:R-:W-:Y:S01]  /*0270*/  UMOV UR6, 0x4 ;  /* 0x0000000400067882 */ /* 0x000fe20000000000 */
[----:B------:R-:W-:Y:S01]  /*0280*/  ELECT P0, URZ, PT ;  /* 0x00000000003f782f */ /* 0x000fe20003800000 */
[----:B------:R-:W-:-:S04]  /*0290*/  UIADD3 UR6, -UR6, 0x100000, URZ ;  /* 0x0010000006067890 */ /* 0x000fc8000fffe13f */
[----:B------:R-:W-:Y:S02]  /*02a0*/  USHF.L.U32 UR7, UR6, 0xb, URZ ;  /* 0x0000000b06077899 */ /* 0x000fe4000800063f */
[----:B------:R-:W-:Y:S02]  /*02b0*/  USHF.L.U32 UR6, UR6, 0x1, URZ ;  /* 0x0000000106067899 */ /* 0x000fe4000800063f */
[----:B0-----:R-:W-:Y:S02]  /*02c0*/  ULEA UR8, UR8, UR4, 0x18 ;  /* 0x0000000408087291 */ /* 0x001fe4000f8ec03f */
[----:B------:R-:W-:-:S04]  /*02d0*/  UIADD3 UR4, -UR5, 0x100000, URZ ;  /* 0x0010000005047890 */ /* 0x000fc8000fffe13f */
[----:B------:R-:W-:Y:S02]  /*02e0*/  USHF.L.U32 UR5, UR4, 0xb, URZ ;  /* 0x0000000b04057899 */ /* 0x000fe4000800063f */
[----:B------:R-:W-:Y:S01]  /*02f0*/  USHF.L.U32 UR4, UR4, 0x1, URZ ;  /* 0x0000000104047899 */ /* 0x000fe2000800063f */
[----:B------:R-:W0:Y:S11]  /*0300*/  FENCE.VIEW.ASYNC.S ;  /* 0x00000000000073c6 */ /* 0x000e360000000000 */
[----:B0-----:R0:W1:Y:S01]  /*0310*/  SYNCS.EXCH.64 URZ, [UR8], UR4 ;  /* 0x00000004083f75b2 */ /* 0x0010620008000100 */
[----:B------:R0:W2:Y:S01]  /*0320*/  SYNCS.EXCH.64 URZ, [UR8+0x10], UR6 ;  /* 0x00001006083f75b2 */ /* 0x0000a20008000100 */
[----:B------:R0:W3:Y:S01]  /*0330*/  SYNCS.EXCH.64 URZ, [UR8+0x8], UR4 ;  /* 0x00000804083f75b2 */ /* 0x0000e20008000100 */
[----:B------:R0:W4:Y:S01]  /*0340*/  SYNCS.EXCH.64 URZ, [UR8+0x18], UR6 ;  /* 0x00001806083f75b2 */ /* 0x0001220008000100 */
[----:B------:R-:W-:Y:S01]  /*0350*/  NOP ;  /* 0x0000000000007918 */ /* 0x000fe20000000000 */
.L_x_2:
[----:B------:R-:W5:Y:S01]  /*0360*/  S2UR UR13, SR_CTAID.X ;  /* 0x00000000000d79c3 */ /* 0x000f620000002500 */
[----:B------:R-:W-:Y:S01]  /*0370*/  SHF.R.S32.HI R5, RZ, 0x1f, R2 ;  /* 0x0000001fff057819 */ /* 0x000fe20000011402 */
[----:B------:R-:W1:Y:S01]  /*0380*/  SHFL.IDX PT, R6, R0, RZ, 0x1f ;  /* 0x00001fff00067589 */ /* 0x000e6200000e0000 */
[----:B0-----:R-:W-:Y:S01]  /*0390*/  ULDC UR4, c[0x0][0x150] ;  /* 0x0000540000047ab9 */ /* 0x001fe20000000800 */
[----:B------:R-:W-:Y:S02]  /*03a0*/  ELECT P0, URZ, PT ;  /* 0x00000000003f782f */ /* 0x000fe40003800000 */
[----:B------:R-:W-:Y:S01]  /*03b0*/  LEA.HI R5, R5, R2, RZ, 0x7 ;  /* 0x0000000205057211 */ /* 0x000fe200078f38ff */
[----:B------:R-:W-:Y:S01]  /*03c0*/  ULDC UR5, c[0x0][0x154] ;  /* 0x0000550000057ab9 */ /* 0x000fe20000000800 */
[----:B------:R-:W-:Y:S01]  /*03d0*/  ULDC UR8, c[0x0][0x144] ;  /* 0x0000510000087ab9 */ /* 0x000fe20000000800 */
[----:B------:R-:W0:Y:S01]  /*03e0*/  S2UR UR10, SR_CTAID.Y ;  /* 0x00000000000a79c3 */ /* 0x000e220000002600 */
[----:B------:R-:W-:Y:S01]  /*03f0*/  LOP3.LUT R5, R5, 0xffffff80, RZ, 0xc0, !PT ;  /* 0xffffff8005057812 */ /* 0x000fe200078ec0ff */
[----:B------:R-:W-:Y:S01]  /*0400*/  NOP ;  /* 0x0000000000007918 */ /* 0x000fe20000000000 */
[----:B------:R-:W-:Y:S01]  /*0410*/  NOP ;  /* 0x0000000000007918 */ /* 0x000fe20000000000 */
[----:B------:R-:W-:Y:S01]  /*0420*/  ULDC UR11, c[0x0][0x148] ;  /* 0x00005200000b7ab9 */ /* 0x000fe20000000800 */
[----:B------:R-:W-:-:S02]  /*0430*/  IMAD.MOV.U32 R18, RZ, RZ, 0x1 ;  /* 0x00000001ff127424 */ /* 0x000fc400078e00ff */
[----:B------:R-:W-:-:S05]  /*0440*/  IMAD.IADD R5, R2, 0x1, -R5 ;  /* 0x0000000102057824 */ /* 0x000fca00078e0a05 */
[----:B------:R-:W-:Y:S02]  /*0450*/  SHF.R.S32.HI R4, RZ, 0x1f, R5 ;  /* 0x0000001fff047819 */ /* 0x000fe40000011405 */
[----:B-----5:R-:W-:Y:S02]  /*0460*/  I2FP.F32.U32 R7, UR13 ;  /* 0x0000000d00077c45 */ /* 0x020fe40008201000 */
[----:B------:R-:W-:Y:S02]  /*0470*/  LEA.HI R4, R4, R5, RZ, 0x3 ;  /* 0x0000000504047211 */ /* 0x000fe400078f18ff */
[----:B-1----:R-:W-:Y:S01]  /*0480*/  ISETP.NE.OR P0, PT, R6, RZ, !P0 ;  /* 0x000000ff0600720c */ /* 0x002fe20004705670 */
[----:B------:R-:W-:Y:S01]  /*0490*/  FMUL R8, R7, UR4 ;  /* 0x0000000407087c20 */ /* 0x000fe20008400000 */
[--C-:B------:R-:W-:Y:S02]  /*04a0*/  SHF.R.S32.HI R0, RZ, 0x3, R4.reuse ;  /* 0x00000003ff007819 */ /* 0x100fe40000011404 */
[----:B------:R-:W-:-:S02]  /*04b0*/  SHF.R.S32.HI R7, RZ, 0x1f, R4 ;  /* 0x0000001fff077819 */ /* 0x000fc40000011404 */
[----:B------:R-:W-:Y:S01]  /*04c0*/  SHF.R.S32.HI R4, RZ, 0x1f, R3 ;  /* 0x0000001fff047819 */ /* 0x000fe20000011403 */
[----:B------:R-:W1:Y:S01]  /*04d0*/  F2I.U32.TRUNC.NTZ R8, R8 ;  /* 0x0000000800087305 */ /* 0x000e62000020f000 */
[----:B------:R-:W-:Y:S02]  /*04e0*/  LEA.HI R7, R7, R0, RZ, 0x2 ;  /* 0x0000000007077211 */ /* 0x000fe400078f10ff */
[----:B------:R-:W-:Y:S02]  /*04f0*/  LEA.HI R4, R4, R3, RZ, 0x2 ;  /* 0x0000000304047211 */ /* 0x000fe400078f10ff */
[----:B------:R-:W-:Y:S01]  /*0500*/  LOP3.LUT R7, R7, 0xfffffffc, RZ, 0xc0, !PT ;  /* 0xfffffffc07077812 */ /* 0x000fe200078ec0ff */
[----:B------:R-:W-:Y:S01]  /*0510*/  VOTEU.ALL UP0, P0 ;  /* 0x00000000003f7886 */ /* 0x000fe20000000000 */
[----:B------:R-:W-:Y:S01]  /*0520*/  LOP3.LUT R4, R4, 0x3ffffffc, RZ, 0xc0, !PT ;  /* 0x3ffffffc04047812 */ /* 0x000fe200078ec0ff */
[----:B------:R-:W-:Y:S02]  /*0530*/  VOTEU.ALL UP1, P0 ;  /* 0x00000000003f7886 */ /* 0x000fe40000020000 */
[----:B------:R-:W-:Y:S01]  /*0540*/  IMAD.IADD R7, R0, 0x1, -R7 ;  /* 0x0000000100077824 */ /* 0x000fe200078e0a07 */
[----:B0-----:R-:W-:Y:S01]  /*0550*/  I2FP.F32.U32 R0, UR10 ;  /* 0x0000000a00007c45 */ /* 0x001fe20008201000 */
[----:B------:R-:W-:Y:S01]  /*0560*/  IMAD.IADD R4, R3, 0x1, -R4 ;  /* 0x0000000103047824 */ /* 0x000fe200078e0a04 */
[----:B------:R-:W0:Y:S01]  /*0570*/  @!UP0 S2UR UR7, SR_CgaCtaId ;  /* 0x00000000000789c3 */ /* 0x000e220000008800 */
[----:B------:R-:W-:Y:S01]  /*0580*/  @!UP0 UMOV UR6, 0x400 ;  /* 0x0000040000068882 */ /* 0x000fe20000000000 */
[----:B-1----:R-:W-:Y:S01]  /*0590*/  R2UR UR4, R8 ;  /* 0x00000000080472ca */ /* 0x002fe200000e0000 */
[----:B------:R-:W-:-:S02]  /*05a0*/  IMAD R4, R4, 0x4, R7 ;  /* 0x0000000404047824 */ /* 0x000fc400078e0207 */
[----:B------:R-:W-:Y:S02]  /*05b0*/  FMUL R6, R0, UR5 ;  /* 0x0000000500067c20 */ /* 0x000fe40008400000 */
[C---:B------:R-:W-:Y:S01]  /*05c0*/  IMAD.SHL.U32 R19, R4.reuse, 0x4, RZ ;  /* 0x0000000404137824 */ /* 0x040fe200078e00ff */
[----:B------:R-:W-:-:S03]  /*05d0*/  LEA.HI R0, R4, R4, RZ, 0x1 ;  /* 0x0000000404007211 */ /* 0x000fc600078f08ff */
[----:B------:R-:W1:Y:S01]  /*05e0*/  F2I.U32.TRUNC.NTZ R6, R6 ;  /* 0x0000000600067305 */ /* 0x000e62000020f000 */
[----:B------:R-:W-:Y:S02]  /*05f0*/  LOP3.LUT R3, R0, 0xfffffffe, RZ, 0xc0, !PT ;  /* 0xfffffffe00037812 */ /* 0x000fe400078ec0ff */
[C---:B------:R-:W-:Y:S01]  /*0600*/  LOP3.LUT R19, R4.reuse, 0xc, R19, 0x78, !PT ;  /* 0x0000000c04137812 */ /* 0x040fe200078e7813 */
[----:B------:R-:W-:Y:S02]  /*0610*/  UIADD3 UR4, -UR4, URZ, URZ ;  /* 0x0000003f04047290 */ /* 0x000fe4000fffe13f */
[----:B------:R-:W-:Y:S02]  /*0620*/  IMAD.IADD R3, R4, 0x1, -R3 ;  /* 0x0000000104037824 */ /* 0x000fe400078e0a03 */
[----:B------:R-:W-:-:S03]  /*0630*/  UIMAD UR8, UR8, UR4, UR13 ;  /* 0x00000004080872a4 */ /* 0x000fc6000f8e020d */
[----:B------:R-:W-:Y:S02]  /*0640*/  UMOV UR4, 0x20 ;  /* 0x0000002000047882 */ /* 0x000fe40000000000 */
[----:B------:R-:W-:-:S04]  /*0650*/  @!UP0 UIADD3 UR4, -UR4, 0x100000, URZ ;  /* 0x0010000004048890 */ /* 0x000fc8000fffe13f */
[----:B------:R-:W-:Y:S02]  /*0660*/  @!UP0 USHF.L.U32 UR5, UR4, 0xb, URZ ;  /* 0x0000000b04058899 */ /* 0x000fe4000800063f */
[----:B------:R-:W-:Y:S01]  /*0670*/  @!UP0 USHF.L.U32 UR4, UR4, 0x1, URZ ;  /* 0x0000000104048899 */ /* 0x000fe2000800063f */
[----:B------:R-:W-:Y:S01]  /*0680*/  ISETP.NE.AND P3, PT, R3, UR8, PT ;  /* 0x0000000803007c0c */ /* 0x000fe2000bf65270 */
[----:B0-----:R-:W-:Y:S01]  /*0690*/  @!UP0 ULEA UR6, UR7, UR6, 0x18 ;  /* 0x0000000607068291 */ /* 0x001fe2000f8ec03f */
[----:B------:R-:W0:Y:S01]  /*06a0*/  LDC R3, c[0x0][0x140] ;  /* 0x00005000ff037b82 */ /* 0x000e220000000800 */
[----:B-1----:R-:W-:Y:S01]  /*06b0*/  R2UR UR12, R6 ;  /* 0x00000000060c72ca */ /* 0x002fe200000e0000 */
[----:B------:R-:W-:Y:S01]  /*06c0*/  VOTEU.ALL UP0, P0 ;  /* 0x00000000003f7886 */ /* 0x000fe20000000000 */
[----:B------:R-:W-:-:S04]  /*06d0*/  LOP3.LUT P0, RZ, R5, 0x7, RZ, 0xc0, !PT ;  /* 0x0000000705ff7812 */ /* 0x000fc8000780c0ff */
[C---:B------:R-:W-:Y:S01]  /*06e0*/  ISETP.LT.U32.AND P0, PT, R19.reuse, 0x2, !P0 ;  /* 0x000000021300780c */ /* 0x040fe20004701070 */
[----:B------:R-:W1:Y:S03]  /*06f0*/  FENCE.VIEW.ASYNC.S ;  /* 0x00000000000073c6 */ /* 0x000e660000000000 */
[----:B-1----:R-:W1:Y:S01]  /*0700*/  @!UP0 SYNCS.EXCH.64 URZ, [UR6+0x30], UR4 ;  /* 0x00003004063f85b2 */ /* 0x002e620008000100 */
[----:B------:R-:W-:Y:S02]  /*0710*/  @P3 LEA.HI R0, R19, R19, RZ, 0x1 ;  /* 0x0000001313003211 */ /* 0x000fe400078f08ff */
[----:B------:R-:W-:Y:S02]  /*0720*/  UIADD3 UR12, -UR12, URZ, URZ ;  /* 0x0000003f0c0c7290 */ /* 0x000fe4000fffe13f */
[----:B------:R-:W-:Y:S02]  /*0730*/  @P3 SHF.R.S32.HI R0, RZ, 0x1, R0 ;  /* 0x00000001ff003819 */ /* 0x000fe40000011400 */
[----:B0-----:R-:W-:-:S02]  /*0740*/  ISETP.EQ.U32.AND P2, PT, R3, 0x1, PT ;  /* 0x000000010300780c */ /* 0x001fc40003f42070 */
[----:B------:R-:W-:Y:S01]  /*0750*/  SEL R3, RZ, 0x1, !P0 ;  /* 0x00000001ff037807 */ /* 0x000fe20004000000 */
[----:B------:R0:W1:Y:S01]  /*0760*/  @!UP1 SYNCS.EXCH.64 URZ, [UR6+0x38], UR4 ;  /* 0x00003804063f95b2 */ /* 0x0000620008000100 */
[----:B------:R-:W-:Y:S01]  /*0770*/  NOP ;  /* 0x0000000000007918 */ /* 0x000fe20000000000 */
[----:B0-----:R-:W-:-:S06]  /*0780*/  UIMAD UR4, UR11, UR12, UR10 ;  /* 0x0000000c0b0472a4 */ /* 0x001fcc000f8e020a */
[----:B------:R-:W-:-:S04]  /*0790*/  @P3 ISETP.NE.AND P4, PT, R0, UR4, PT ;  /* 0x0000000400003c0c */ /* 0x000fc8000bf85270 */
[----:B------:R-:W-:-:S04]  /*07a0*/  @P3 SEL R18, RZ, 0x1, P4 ;  /* 0x00000001ff123807 */ /* 0x000fc80002000000 */
[----:B------:R-:W-:Y:S01]  /*07b0*/  LOP3.LUT R18, R18, R3, RZ, 0xc0, !PT ;  /* 0x0000000312127212 */ /* 0x000fe200078ec0ff */
[----:B------:R-:W-:Y:S06]  /*07c0*/  @!P2 BRA `(.L_x_3) ;  /* 0x000000000008a947 */ /* 0x000fec0003800000 */
[----:B-1234-:R-:W-:Y:S01]  /*07d0*/  UCGABAR_ARV ;  /* 0x00000000000079c7 */ /* 0x01efe20008000000 */
[----:B------:R-:W-:Y:S05]  /*07e0*/  BRA `(.L_x_4) ;  /* 0x0000000000047947 */ /* 0x000fea0003800000 */
.L_x_3:
[----:B-1234-:R-:W-:Y:S01]  /*07f0*/  NOP ;  /* 0x0000000000007918 */ /* 0x01efe20000000000 */
.L_x_4:
[----:B------:R-:W-:Y:S01]  /*0800*/  ULDC UR4, c[0x0][0x65c] ;  /* 0x0001970000047ab9 */ /* 0x000fe20000000800 */
[----:B------:R-:W-:Y:S01]  /*0810*/  UMOV UR5, URZ ;  /* 0x0000003f00057c82 */ /* 0x000fe20008000000 */
[----:B------:R-:W-:-:S03]  /*0820*/  UISETP.NE.AND UP0, UPT, UR4, 0x1, UPT ;  /* 0x000000010400788c */ /* 0x000fc6000bf05270 */
[----:B------:R-:W-:Y:S01]  /*0830*/  UMOV UR4, UR13 ;  /* 0x0000000d00047c82 */ /* 0x000fe20008000000 */
[----:B------:R-:W-:Y:S02]  /*0840*/  UP2UR UR39, UPR, URZ, 0x1 ;  /* 0x000000013f277883 */ /* 0x000fe40008000000 */
[----:B------:R-:W-:Y:S02]  /*0850*/  PLOP3.LUT P3, PT, PT, PT, UP0, 0x80, 0x0 ;  /* 0x000000000000781c */ /* 0x000fe40003f6f008 */
[----:B------:R-:W-:Y:S02]  /*0860*/  PLOP3.LUT P4, PT, PT, PT, UP0, 0x80, 0x0 ;  /* 0x000000000000781c */ /* 0x000fe40003f8f008 */
[----:B------:R-:W-:Y:S01]  /*0870*/  PLOP3.LUT P5, PT, PT, PT, UP0, 0x80, 0x0 ;  /* 0x000000000000781c */ /* 0x000fe20003faf008 */
[----:B------:R-:W-:Y:S01]  /*0880*/  @UP0 ULDC UR14, c[0x0][0x10] ;  /* 0x00000400000e0ab9 */ /* 0x000fe20000000800 */
[----:B------:R-:W-:Y:S01]  /*0890*/  @UP0 UMOV UR6, UR10 ;  /* 0x0000000a00060c82 */ /* 0x000fe20008000000 */
[----:B------:R-:W-:Y:S01]  /*08a0*/  @UP0 UMOV UR7, URZ ;  /* 0x0000003f00070c82 */ /* 0x000fe20008000000 */
[----:B------:R-:W-:Y:S01]  /*08b0*/  PLOP3.LUT P0, PT, PT, PT, UP0, 0x80, 0x0 ;  /* 0x000000000000781c */ /* 0x000fe20003f0f008 */
[----:B------:R-:W-:-:S03]  /*08c0*/  @UP0 UIMAD.WIDE.U32 UR14, UR13, UR14, UR6 ;  /* 0x0000000e0d0e02a5 */ /* 0x000fc6000f8e0006 */
[----:B------:R-:W-:Y:S01]  /*08d0*/  @!UP0 ULDC UR7, c[0x0][0xc] ;  /* 0x0000030000078ab9 */ /* 0x000fe20000000800 */
[----:B------:R-:W-:Y:S01]  /*08e0*/  @UP0 UMOV UR6, URZ ;  /* 0x0000003f00060c82 */ /* 0x000fe20008000000 */
[----:B------:R-:W-:Y:S01]  /*08f0*/  @!UP0 UIMAD.WIDE.U32 UR4, UR10, UR7, UR4 ;  /* 0x000000070a0482a5 */ /* 0x000fe2000f8e0004 */
[----:B------:R-:W-:Y:S01]  /*0900*/  IMAD.U32 R17, RZ, RZ, UR15 ;  /* 0x0000000fff117e24 */ /* 0x000fe2000f8e00ff */
[----:B------:R-:W-:Y:S01]  /*0910*/  @UP0 UIADD3 UR6, UR15, UR6, URZ ;  /* 0x000000060f060290 */ /* 0x000fe2000fffe03f */
[----:B------:R-:W-:-:S03]  /*0920*/  IMAD.U32 R16, RZ, RZ, UR14 ;  /* 0x0000000eff107e24 */ /* 0x000fc6000f8e00ff */
[----:B------:R-:W-:Y:S02]  /*0930*/  IMAD.U32 R4, RZ, RZ, UR4 ;  /* 0x00000004ff047e24 */ /* 0x000fe4000f8e00ff */
[----:B------:R-:W-:Y:S01]  /*0940*/  IMAD.U32 R7, RZ, RZ, UR5 ;  /* 0x00000005ff077e24 */ /* 0x000fe2000f8e00ff */
[----:B------:R-:W-:Y:S01]  /*0950*/  @P3 MOV R17, UR6 ;  /* 0x0000000600113c02 */ /* 0x000fe20008000f00 */
[----:B------:R-:W-:Y:S02]  /*0960*/  IMAD.U32 R5, RZ, RZ, UR5 ;  /* 0x00000005ff057e24 */ /* 0x000fe4000f8e00ff */
[----:B------:R-:W-:Y:S02]  /*0970*/  IMAD.U32 R6, RZ, RZ, UR4 ;  /* 0x00000004ff067e24 */ /* 0x000fe4000f8e00ff */
[----:B------:R-:W-:Y:S02]  /*0980*/  @!P4 IMAD.MOV.U32 R16, RZ, RZ, R4 ;  /* 0x000000ffff10c224 */ /* 0x000fe400078e0004 */
[----:B------:R-:W-:Y:S01]  /*0990*/  @!P5 IMAD.MOV.U32 R17, RZ, RZ, R7 ;  /* 0x000000ffff11d224 */ /* 0x000fe200078e0007 */
[----:B------:R-:W-:Y:S06]  /*09a0*/  @!P2 BRA `(.L_x_5) ;  /* 0x00000000000ca947 */ /* 0x000fec0003800000 */
[----:B------:R-:W-:Y:S01]  /*09b0*/  UCGABAR_WAIT ;  /* 0x0000000000007dc7 */ /* 0x000fe20008000000 */
[----:B------:R-:W-:Y:S01]  /*09c0*/  CCTL.IVALL ;  /* 0x00000000ff00798f */ /* 0x000fe20002000000 */
[----:B------:R-:W-:Y:S05]  /*09d0*/  BRA `(.L_x_6) ;  /* 0x0000000000047947 */ /* 0x000fea0003800000 */
.L_x_5:
[----:B------:R-:W-:Y:S06]  /*09e0*/  BAR.SYNC.DEFER_BLOCKING 0x0 ;  /* 0x0000000000007b1d */ /* 0x000fec0000010000 */
.L_x_6:
[----:B------:R-:W-:Y:S05]  /*09f0*/  @!P1 BRA `(.L_x_7) ;  /* 0x000000f400609947 */ /* 0x000fea0003800000 */
[----:B------:R-:W-:-:S06]  /*0a00*/  UISETP.GT.U32.AND UP0, UPT, UR16, 0x1, UPT ;  /* 0x000000011000788c */ /* 0x000fcc000bf04070 */
[----:B------:R-:W-:-:S13]  /*0a10*/  PLOP3.LUT P0, PT, PT, PT, UP0, 0x80, 0x0 ;  /* 0x000000000000781c */ /* 0x000fda0003f0f008 */
[----:B------:R-:W-:Y:S05]  /*0a20*/  @P0 EXIT ;  /* 0x000000000000094d */ /* 0x000fea0003800000 */
[----:B------:R-:W-:Y:S01]  /*0a30*/  ULDC.64 UR4, c[0x0][0x650] ;  /* 0x0001940000047ab9 */ /* 0x000fe20000000a00 */
[----:B------:R-:W-:Y:S01]  /*0a40*/  UMOV UR40, 0xffffffff ;  /* 0xffffffff00287882 */ /* 0x000fe20000000000 */
[----:B------:R-:W-:Y:S01]  /*0a50*/  ISETP.GE.U32.AND P0, PT, R16, UR4, PT ;  /* 0x0000000410007c0c */ /* 0x000fe2000bf06070 */
[----:B------:R-:W-:Y:S01]  /*0a60*/  UMOV UR41, 0xffffffff ;  /* 0xffffffff00297882 */ /* 0x000fe20000000000 */
[----:B------:R-:W-:Y:S01]  /*0a70*/  UMOV UR42, 0xffffffff ;  /* 0xffffffff002a7882 */ /* 0x000fe20000000000 */
[----:B------:R-:W-:Y:S02]  /*0a80*/  PRMT R0, RZ, 0x7610, R0 ;  /* 0x00007610ff007816 */ /* 0x000fe40000000000 */
[----:B------:R-:W-:-:S13]  /*0a90*/  ISETP.GE.U32.AND.EX P0, PT, R17, UR5, PT, P0 ;  /* 0x0000000511007c0c */ /* 0x000fda000bf06100 */
[----:B------:R-:W-:Y:S05]  /*0aa0*/  @P0 BRA `(.L_x_8) ;  /* 0x0000000400480947 */ /* 0x000fea0003800000 */
[----:B------:R-:W-:Y:S01]  /*0ab0*/  ULDC.64 UR16, c[0x0][0x628] ;  /* 0x00018a0000107ab9 */ /* 0x000fe20000000a00 */
[C---:B------:R-:W-:Y:S01]  /*0ac0*/  R2UR UR19, R16.reuse ;  /* 0x00000000101372ca */ /* 0x040fe200000e0000 */
[----:B------:R-:W-:Y:S01]  /*0ad0*/  ULDC UR18, c[0x0][0x630] ;  /* 0x00018c0000127ab9 */ /* 0x000fe20000000800 */
[----:B------:R-:W-:Y:S02]  /*0ae0*/  ISETP.NE.U32.AND P0, PT, RZ, UR16, PT ;  /* 0x00000010ff007c0c */ /* 0x000fe4000bf05070 */
[----:B------:R-:W-:Y:S02]  /*0af0*/  R2UR UR4, R16 ;  /* 0x00000000100472ca */ /* 0x000fe400000e0000 */
[----:B------:R-:W-:Y:S02]  /*0b00*/  ISETP.NE.AND.EX P0, PT, RZ, UR17, PT, P0 ;  /* 0x00000011ff007c0c */ /* 0x000fe4000bf05300 */
[----:B------:R-:W-:-:S11]  /*0b10*/  R2UR UR5, R17 ;  /* 0x00000000110572ca */ /* 0x000fd600000e0000 */
[----:B------:R-:W-:Y:S05]  /*0b20*/  @!P0 BRA `(.L_x_9) ;  /* 0x0000000000308947 */ /* 0x000fea0003800000 */
[----:B------:R-:W-:Y:S01]  /*0b30*/  R2UR UR4, R16 ;  /* 0x00000000100472ca */ /* 0x000fe200000e0000 */
[----:B------:R-:W-:Y:S01]  /*0b40*/  ULDC UR9, c[0x0][0x634] ;  /* 0x00018d0000097ab9 */ /* 0x000fe20000000800 */
[----:B------:R-:W-:-:S11]  /*0b50*/  R2UR UR13, R17 ;  /* 0x00000000110d72ca */ /* 0x000fd600000e0000 */
[----:B------:R-:W-:-:S04]  /*0b60*/  UIADD3 UR9, UP0, UR4, UR9, URZ ;  /* 0x0000000904097290 */ /* 0x000fc8000ff1e03f */
[----:B------:R-:W-:-:S04]  /*0b70*/  UIADD3.X UR13, URZ, UR13, URZ, UP0, !UPT ;  /* 0x0000000d3f0d7290 */ /* 0x000fc800087fe43f */
[----:B------:R-:W-:-:S04]  /*0b80*/  UIMAD.WIDE.U32 UR4, UR13, UR16, URZ ;  /* 0x000000100d0472a5 */ /* 0x000fc8000f8e003f */
[----:B------:R-:W-:Y:S02]  /*0b90*/  UIMAD.WIDE.U32 UR6, UP0, UR9, UR17, UR4 ;  /* 0x00000011090672a5 */ /* 0x000fe4000f800004 */
[----:B------:R-:W-:Y:S02]  /*0ba0*/  UIMAD.WIDE.U32 UR4, UR9, UR16, URZ ;  /* 0x00000010090472a5 */ /* 0x000fe4000f8e003f */
[----:B------:R-:W-:Y:S02]  /*0bb0*/  UIADD3.X UR15, URZ, URZ, URZ, UP0, !UPT ;  /* 0x0000003f3f0f7290 */ /* 0x000fe400087fe43f */
[----:B------:R-:W-:Y:S01]  /*0bc0*/  UIADD3 URZ, UP0, UR5, UR6, URZ ;  /* 0x00000006053f7290 */ /* 0x000fe2000ff1e03f */
[----:B------:R-:W-:-:S03]  /*0bd0*/  UMOV UR14, UR7 ;  /* 0x00000007000e7c82 */ /* 0x000fc60008000000 */
[----:B------:R-:W-:-:S12]  /*0be0*/  UIMAD.WIDE.U32.X UR4, UR13, UR17, UR14, UP0 ;  /* 0x000000110d0472a5 */ /* 0x000fd800080e040e */
.L_x_9:
[----:B------:R-:W-:Y:S01]  /*0bf0*/  USHF.R.U64 UR42, UR4, UR18, UR5 ;  /* 0x00000012042a7299 */ /* 0x000fe20008001205 */
[----:B------:R-:W-:Y:S01]  /*0c00*/  R2UR UR7, R17 ;  /* 0x00000000110772ca */ /* 0x000fe200000e0000 */
[----:B------:R-:W-:Y:S02]  /*0c10*/  USHF.R.U32.HI UR4, URZ, UR18, UR5 ;  /* 0x000000123f047299 */ /* 0x000fe40008011605 */
[----:B------:R-:W-:Y:S01]  /*0c20*/  UIADD3 UR5, UP0, URZ, -UR42, URZ ;  /* 0x8000002a3f057290 */ /* 0x000fe2000ff1e03f */
[----:B------:R-:W-:Y:S01]  /*0c30*/  ULDC.64 UR14, c[0x0][0x620] ;  /* 0x00018800000e7ab9 */ /* 0x000fe20000000a00 */
[----:B------:R-:W-:Y:S02]  /*0c40*/  UMOV UR6, UR19 ;  /* 0x0000001300067c82 */ /* 0x000fe40008000000 */
[----:B------:R-:W-:Y:S01]  /*0c50*/  UIADD3.X UR4, URZ, ~UR4, URZ, UP0, !UPT ;  /* 0x800000043f047290 */ /* 0x000fe200087fe43f */
[----:B------:R-:W-:Y:S01]  /*0c60*/  ULDC UR9, c[0x0][0x618] ;  /* 0x0001860000097ab9 */ /* 0x000fe20000000800 */
[----:B------:R-:W-:-:S02]  /*0c70*/  UIMAD UR12, UR11, UR12, UR10 ;  /* 0x0000000c0b0c72a4 */ /* 0x000fc4000f8e020a */
[----:B------:R-:W-:Y:S02]  /*0c80*/  UIMAD UR4, UR4, UR14, URZ ;  /* 0x0000000e040472a4 */ /* 0x000fe4000f8e023f */
[----:B------:R-:W-:Y:S02]  /*0c90*/  UIMAD.WIDE.U32 UR6, UR5, UR14, UR6 ;  /* 0x0000000e050672a5 */ /* 0x000fe4000f8e0006 */
[----:B------:R-:W-:Y:S01]  /*0ca0*/  UIMAD UR4, UR5, UR15, UR4 ;  /* 0x0000000f050472a4 */ /* 0x000fe2000f8e0204 */
[----:B------:R-:W-:Y:S01]  /*0cb0*/  ULDC UR10, c[0x0][0x608] ;  /* 0x00018200000a7ab9 */ /* 0x000fe20000000800 */
[----:B------:R-:W-:Y:S02]  /*0cc0*/  ULDC UR18, c[0x0][0x658] ;  /* 0x0001960000127ab9 */ /* 0x000fe40000000800 */
[----:B------:R-:W-:Y:S01]  /*0cd0*/  UIADD3 UR7, UR7, UR4, URZ ;  /* 0x0000000407077290 */ /* 0x000fe2000fffe03f */
[----:B------:R-:W-:Y:S02]  /*0ce0*/  UMOV UR11, 0xffffffff ;  /* 0xffffffff000b7882 */ /* 0x000fe40000000000 */
[----:B------:R-:W-:Y:S01]  /*0cf0*/  ULDC.64 UR4, c[0x0][0x640] ;  /* 0x0001900000047ab9 */ /* 0x000fe20000000a00 */
[----:B------:R-:W-:Y:S01]  /*0d00*/  USHF.R.U64 UR16, UR6, UR9, UR7 ;  /* 0x0000000906107299 */ /* 0x000fe20008001207 */
[----:B------:R-:W-:Y:S01]  /*0d10*/  ISETP.NE.U32.AND P0, PT, RZ, UR4, PT ;  /* 0x00000004ff007c0c */ /* 0x000fe2000bf05070 */
[----:B------:R-:W-:-:S02]  /*0d20*/  USHF.R.U32.HI UR7, URZ, UR9, UR7 ;  /* 0x000000093f077299 */ /* 0x000fc40008011607 */
[----:B------:R-:W-:Y:S01]  /*0d30*/  USHF.L.U32 UR6, UR11, UR18, URZ ;  /* 0x000000120b067299 */ /* 0x000fe2000800063f */
[----:B------:R-:W-:Y:S01]  /*0d40*/  ISETP.NE.AND.EX P0, PT, RZ, UR5, PT, P0 ;  /* 0x00000005ff007c0c */ /* 0x000fe2000bf05300 */
[----:B------:R-:W-:Y:S02]  /*0d50*/  USHF.R.U64 UR22, UR16, UR10, UR7 ;  /* 0x0000000a10167299 */ /* 0x000fe40008001207 */
[----:B------:R-:W-:Y:S02]  /*0d60*/  USHF.R.U32.HI UR7, URZ, UR10, UR7 ;  /* 0x0000000a3f077299 */ /* 0x000fe40008011607 */
[----:B------:R-:W-:Y:S02]  /*0d70*/  UISETP.NE.AND UP1, UPT, UR39, URZ, UPT ;  /* 0x0000003f2700728c */ /* 0x000fe4000bf25270 */
[----:B------:R-:W-:Y:S01]  /*0d80*/  USHF.R.U64 UR23, UR22, UR18, UR7 ;  /* 0x0000001216177299 */ /* 0x000fe20008001207 */
[----:B------:R-:W-:Y:S01]  /*0d90*/  ULDC UR17, c[0x0][0x600] ;  /* 0x0001800000117ab9 */ /* 0x000fe20000000800 */
[----:B------:R-:W-:-:S02]  /*0da0*/  ULOP3.LUT UR13, URZ, UR6, URZ, 0x33, !UPT ;  /* 0x000000063f0d7292 */ /* 0x000fc4000f8e333f */
[----:B------:R-:W-:Y:S02]  /*0db0*/  UIADD3 UR15, UR17, -0x1, URZ ;  /* 0xffffffff110f7890 */ /* 0x000fe4000fffe03f */
[----:B------:R-:W-:Y:S02]  /*0dc0*/  USEL UR12, UR8, UR12, !UP1 ;  /* 0x0000000c080c7287 */ /* 0x000fe4000c800000 */
[----:B------:R-:W-:Y:S01]  /*0dd0*/  USHF.R.U32.HI UR7, URZ, UR18, UR7 ;  /* 0x000000123f077299 */ /* 0x000fe20008011607 */
[----:B------:R-:W-:Y:S01]  /*0de0*/  ULDC UR19, c[0x0][0x648] ;  /* 0x0001920000137ab9 */ /* 0x000fe20000000800 */
[----:B------:R-:W-:Y:S01]  /*0df0*/  ULDC UR20, c[0x0][0x638] ;  /* 0x00018e0000147ab9 */ /* 0x000fe20000000800 */
[----:B------:R-:W-:Y:S01]  /*0e00*/  UMOV UR21, 0x1 ;  /* 0x0000000100157882 */ /* 0x000fe20000000000 */
[----:B------:R-:W-:Y:S01]  /*0e10*/  UMOV UR6, UR23 ;  /* 0x0000001700067c82 */ /* 0x000fe20008000000 */
[----:B------:R-:W-:Y:S07]  /*0e20*/  @!P0 BRA `(.L_x_10) ;  /* 0x0000000000308947 */ /* 0x000fee0003800000 */
[----:B------:R-:W-:Y:S02]  /*0e30*/  ULDC UR10, c[0x0][0x64c] ;  /* 0x00019300000a7ab9 */ /* 0x000fe40000000800 */
        /* <DEDUP_REMOVED lines=8> */
[----:B------:R-:W-:-:S07]  /*0ec0*/  UIMAD.WIDE.U32.X UR4, UR14, UR5, UR10, UP0 ;  /* 0x000000050e0472a5 */ /* 0x000fce00080e040a */
[----:B------:R-:W-:Y:S01]  /*0ed0*/  UMOV UR6, UR4 ;  /* 0x0000000400067c82 */ /* 0x000fe20008000000 */
[----:B------:R-:W-:-:S05]  /*0ee0*/  UMOV UR7, UR5 ;  /* 0x0000000500077c82 */ /* 0x000fca0008000000 */
.L_x_10:
[----:B------:R-:W-:Y:S01]  /*0ef0*/  USHF.R.U64 UR5, UR6, UR19, UR7 ;  /* 0x0000001306057299 */ /* 0x000fe20008001207 */
[----:B------:R-:W-:Y:S01]  /*0f00*/  IMAD.MOV.U32 R0, RZ, RZ, 0x1 ;  /* 0x00000001ff007424 */ /* 0x000fe200078e00ff */
[----:B------:R-:W-:Y:S02]  /*0f10*/  USHF.L.U32 UR4, UR21, UR18, URZ ;  /* 0x0000001215047299 */ /* 0x000fe4000800063f */
[----:B------:R-:W-:Y:S02]  /*0f20*/  ULOP3.LUT UR13, UR22, UR13, URZ, 0xc0, !UPT ;  /* 0x0000000d160d7292 */ /* 0x000fe4000f8ec03f */
[----:B------:R-:W-:Y:S02]  /*0f30*/  UIADD3 UR6, -UR5, URZ, URZ ;  /* 0x0000003f05067290 */ /* 0x000fe4000fffe13f */
[----:B------:R-:W-:Y:S02]  /*0f40*/  UIMAD UR13, UR4, UR5, UR13 ;  /* 0x00000005040d72a4 */ /* 0x000fe4000f8e020d */
[----:B------:R-:W-:-:S02]  /*0f50*/  ULOP3.LUT UR15, UR16, UR15, URZ, 0xc0, !UPT ;  /* 0x0000000f100f7292 */ /* 0x000fc4000f8ec03f */
[----:B------:R-:W-:Y:S01]  /*0f60*/  UIMAD UR4, UR6, UR20, UR23 ;  /* 0x00000014060472a4 */ /* 0x000fe2000f8e0217 */
[----:B------:R-:W-:Y:S01]  /*0f70*/  ULDC UR5, c[0x0][0x610] ;  /* 0x0001840000057ab9 */ /* 0x000fe20000000800 */
[----:B------:R-:W-:Y:S02]  /*0f80*/  UISETP.NE.AND UP0, UPT, UR39, URZ, UPT ;  /* 0x0000003f2700728c */ /* 0x000fe4000bf05270 */
[----:B------:R-:W-:Y:S02]  /*0f90*/  UIMAD UR12, UR13, UR5, UR12 ;  /* 0x000000050d0c72a4 */ /* 0x000fe4000f8e020c */
[----:B------:R-:W-:-:S04]  /*0fa0*/  UIMAD UR4, UR4, UR17, UR15 ;  /* 0x00000011040472a4 */ /* 0x000fc8000f8e020f */
[----:B------:R-:W-:Y:S02]  /*0fb0*/  USEL UR41, UR4, UR12, !UP0 ;  /* 0x0000000c04297287 */ /* 0x000fe4000c000000 */
[----:B------:R-:W-:-:S12]  /*0fc0*/  USEL UR40, UR12, UR4, !UP0 ;  /* 0x000000040c287287 */ /* 0x000fd8000c000000 */
.L_x_8:
[----:B------:R-:W-:-:S08]  /*0fd0*/  NOP ;  /* 0x0000000000007918 */ /* 0x000fd00000000000 */
[----:B------:R-:W0:Y:S02]  /*0fe0*/  USETMAXREG.TRY_ALLOC.CTAPOOL UP0, 0xe8 ;  /* 0x000000e8000079c8 */ /* 0x000e240008000600 */
[----:B0-----:R-:W-:-:S13]  /*0ff0*/  PLOP3.LUT P0, PT, PT, PT, UP0, 0x80, 0x0 ;  /* 0x000000000000781c */ /* 0x001fda0003f0f008 */
[----:B------:R-:W-:Y:S05]  /*1000*/  @!P0 BRA `(.L_x_8) ;  /* 0xfffffffc00f08947 */ /* 0x000fea000383ffff */
[----:B------:R-:W-:Y:S01]  /*1010*/  ULDC.64 UR4, c[0x0][0x598] ;  /* 0x0001660000047ab9 */ /* 0x000fe20000000a00 */
[----:B------:R-:W-:Y:S01]  /*1020*/  ULDC.64 UR44, c[0x0][0x208] ;  /* 0x00008200002c7ab9 */ /* 0x000fe20000000a00 */
[----:B------:R-:W-:-:S04]  /*1030*/  ISETP.NE.U32.AND P0, PT, RZ, UR4, PT ;  /* 0x00000004ff007c0c */ /* 0x000fc8000bf05070 */
[----:B------:R-:W-:-:S13]  /*1040*/  ISETP.NE.AND.EX P0, PT, RZ, UR5, PT, P0 ;  /* 0x00000005ff007c0c */ /* 0x000fda000bf05300 */
[----:B------:R-:W-:Y:S05]  /*1050*/  @!P0 BRA `(.L_x_11) ;  /* 0x00000000001c8947 */ /* 0x000fea0003800000 */
[----:B------:R-:W0:Y:S02]  /*1060*/  LDC.64 R4, c[0x0][0x598] ;  /* 0x00016600ff047b82 */ /* 0x000e240000000a00 */
[----:B0-----:R-:W2:Y:S02]  /*1070*/  LDG.E.64 R4, desc[UR44][R4.64] ;  /* 0x0000002c04047981 */ /* 0x001ea4000c1e1b00 */
[----:B--2---:R-:W-:-:S04]  /*1080*/  ISETP.NE.U32.AND P0, PT, R4, RZ, PT ;  /* 0x000000ff0400720c */ /* 0x004fc80003f05070 */
[----:B------:R-:W-:-:S13]  /*1090*/  ISETP.NE.AND.EX P0, PT, R5, RZ, PT, P0 ;  /* 0x000000ff0500720c */ /* 0x000fda0003f05300 */
[----:B------:R-:W-:Y:S05]  /*10a0*/  @!P0 BRA `(.L_x_11) ;  /* 0x0000000000088947 */ /* 0x000fea0003800000 */
[----:B------:R0:W5:Y:S01]  /*10b0*/  LD.E R22, desc[UR44][R4.64] ;  /* 0x0000002c04167980 */ /* 0x000162000c101900 */
[----:B------:R-:W-:Y:S05]  /*10c0*/  BRA `(.L_x_12) ;  /* 0x0000000000247947 */ /* 0x000fea0003800000 */
.L_x_11:
[----:B------:R-:W-:Y:S02]  /*10d0*/  ULDC.64 UR4, c[0x0][0x588] ;  /* 0x0001620000047ab9 */ /* 0x000fe40000000a00 */
[----:B------:R-:W-:-:S04]  /*10e0*/  ISETP.NE.U32.AND P0, PT, RZ, UR4, PT ;  /* 0x00000004ff007c0c */ /* 0x000fc8000bf05070 */
[----:B------:R-:W-:-:S13]  /*10f0*/  ISETP.NE.AND.EX P0, PT, RZ, UR5, PT, P0 ;  /* 0x00000005ff007c0c */ /* 0x000fda000bf05300 */
[----:B------:R-:W-:Y:S05]  /*1100*/  @!P0 BRA `(.L_x_13) ;  /* 0x00000000000c8947 */ /* 0x000fea0003800000 */
[----:B------:R-:W0:Y:S02]  /*1110*/  LDC.64 R22, c[0x0][0x588] ;  /* 0x00016200ff167b82 */ /* 0x000e240000000a00 */
[----:B0-----:R1:W5:Y:S01]  /*1120*/  LDG.E R22, desc[UR44][R22.64] ;  /* 0x0000002c16167981 */ /* 0x001362000c1e1900 */
[----:B------:R-:W-:Y:S05]  /*1130*/  BRA `(.L_x_12) ;  /* 0x0000000000087947 */ /* 0x000fea0003800000 */
.L_x_13:
[----:B------:R-:W-:Y:S02]  /*1140*/  ULDC UR4, c[0x0][0x580] ;  /* 0x0001600000047ab9 */ /* 0x000fe40000000800 */
[----:B------:R-:W-:-:S07]  /*1150*/  IMAD.U32 R22, RZ, RZ, UR4 ;  /* 0x00000004ff167e24 */ /* 0x000fce000f8e00ff */
.L_x_12:
[----:B------:R-:W-:Y:S02]  /*1160*/  ULDC.64 UR4, c[0x0][0x5a0] ;  /* 0x0001680000047ab9 */ /* 0x000fe40000000a00 */
[----:B------:R-:W-:-:S04]  /*1170*/  ISETP.NE.U32.AND P0, PT, RZ, UR4, PT ;  /* 0x00000004ff007c0c */ /* 0x000fc8000bf05070 */
[----:B------:R-:W-:-:S13]  /*1180*/  ISETP.NE.AND.EX P0, PT, RZ, UR5, PT, P0 ;  /* 0x00000005ff007c0c */ /* 0x000fda000bf05300 */
[----:B------:R-:W-:Y:S05]  /*1190*/  @!P0 BRA `(.L_x_14) ;  /* 0x00000000001c8947 */ /* 0x000fea0003800000 */
[----:B0-----:R-:W0:Y:S02]  /*11a0*/  LDC.64 R4, c[0x0][0x5a0] ;  /* 0x00016800ff047b82 */ /* 0x001e240000000a00 */
[----:B0-----:R-:W2:Y:S02]  /*11b0*/  LDG.E.64 R4, desc[UR44][R4.64] ;  /* 0x0000002c04047981 */ /* 0x001ea4000c1e1b00 */
[----:B--2---:R-:W-:-:S04]  /*11c0*/  ISETP.NE.U32.AND P0, PT, R4, RZ, PT ;  /* 0x000000ff0400720c */ /* 0x004fc80003f05070 */
[----:B------:R-:W-:-:S13]  /*11d0*/  ISETP.NE.AND.EX P0, PT, R5, RZ, PT, P0 ;  /* 0x000000ff0500720c */ /* 0x000fda0003f05300 */
[----:B------:R-:W-:Y:S05]  /*11e0*/  @!P0 BRA `(.L_x_14) ;  /* 0x0000000000088947 */ /* 0x000fea0003800000 */
[----:B-1----:R0:W5:Y:S01]  /*11f0*/  LD.E R23, desc[UR44][R4.64] ;  /* 0x0000002c04177980 */ /* 0x002162000c101900 */
[----:B------:R-:W-:Y:S05]  /*1200*/  BRA `(.L_x_15) ;  /* 0x0000000000247947 */ /* 0x000fea0003800000 */
.L_x_14:
[----:B------:R-:W-:Y:S02]  /*1210*/  ULDC.64 UR4, c[0x0][0x590] ;  /* 0x0001640000047ab9 */ /* 0x000fe40000000a00 */
[----:B------:R-:W-:-:S04]  /*1220*/  ISETP.NE.U32.AND P0, PT, RZ, UR4, PT ;  /* 0x00000004ff007c0c */ /* 0x000fc8000bf05070 */
[----:B------:R-:W-:-:S13]  /*1230*/  ISETP.NE.AND.EX P0, PT, RZ, UR5, PT, P0 ;  /* 0x00000005ff007c0c */ /* 0x000fda000bf05300 */
[----:B------:R-:W-:Y:S05]  /*1240*/  @!P0 BRA `(.L_x_16) ;  /* 0x00000000000c8947 */ /* 0x000fea0003800000 */
[----:B0-----:R-:W1:Y:S02]  /*1250*/  LDC.64 R4, c[0x0][0x590] ;  /* 0x00016400ff047b82 */ /* 0x001e640000000a00 */
[----:B-1----:R1:W5:Y:S01]  /*1260*/  LDG.E R23, desc[UR44][R4.64] ;  /* 0x0000002c04177981 */ /* 0x002362000c1e1900 */
[----:B------:R-:W-:Y:S05]  /*1270*/  BRA `(.L_x_15) ;  /* 0x0000000000087947 */ /* 0x000fea0003800000 */
.L_x_16:
[----:B------:R-:W-:Y:S02]  /*1280*/  ULDC UR4, c[0x0][0x584] ;  /* 0x0001610000047ab9 */ /* 0x000fe40000000800 */
[----:B-1----:R-:W-:-:S07]  /*1290*/  IMAD.U32 R23, RZ, RZ, UR4 ;  /* 0x00000004ff177e24 */ /* 0x002fce000f8e00ff */
.L_x_15:
[----:B------:R-:W-:-:S13]  /*12a0*/  LOP3.LUT P0, RZ, R0, 0xff, RZ, 0xc0, !PT ;  /* 0x000000ff00ff7812 */ /* 0x000fda000780c0ff */
[----:B------:R-:W-:Y:S05]  /*12b0*/  @!P0 EXIT ;  /* 0x000000000000894d */ /* 0x000fea0003800000 */
[----:B------:R-:W-:Y:S01]  /*12c0*/  ULDC UR4, c[0x0][0x28c] ;  /* 0x0000a30000047ab9 */ /* 0x000fe20000000800 */
[----:B------:R-:W-:Y:S01]  /*12d0*/  UMOV UR36, URZ ;  /* 0x0000003f00247c82 */ /* 0x000fe20008000000 */
[----:B------:R-:W-:Y:S01]  /*12e0*/  UIADD3 UR4, UR4, 0x3f, URZ ;  /* 0x0000003f04047890 */ /* 0x000fe2000fffe03f */
[----:B------:R-:W-:-:S03]  /*12f0*/  UMOV UR37, URZ ;  /* 0x0000003f00257c82 */ /* 0x000fc60008000000 */
[----:B------:R-:W-:-:S04]  /*1300*/  USHF.R.S32.HI UR5, URZ, 0x1f, UR4 ;  /* 0x0000001f3f057899 */ /* 0x000fc80008011404 */
[----:B------:R-:W-:-:S04]  /*1310*/  ULEA.HI UR5, UR5, UR4, URZ, 0x6 ;  /* 0x0000000405057291 */ /* 0x000fc8000f8f303f */
[----:B------:R-:W-:-:S12]  /*1320*/  USHF.R.S32.HI UR43, URZ, 0x6, UR5 ;  /* 0x000000063f2b7899 */ /* 0x000fd80008011405 */
.L_x_412:
[----:B------:R-:W-:Y:S01]  /*1330*/  LOP3.LUT R0, R2, 0x80, RZ, 0xc0, !PT ;  /* 0x0000008002007812 */ /* 0x000fe200078ec0ff */
[----:B--2---:R-:W2:Y:S01]  /*1340*/  S2UR UR7, SR_CgaCtaId ;  /* 0x00000000000779c3 */ /* 0x004ea20000008800 */
[----:B------:R-:W-:Y:S02]  /*1350*/  UMOV UR6, 0x400 ;  /* 0x0000040000067882 */ /* 0x000fe40000000000 */
[----:B------:R-:W-:-:S06]  /*1360*/  SHF.R.U32.HI R0, RZ, 0x7, R0 ;  /* 0x00000007ff007819 */ /* 0x000fcc0000011600 */
[----:B---3--:R-:W3:Y:S01]  /*1370*/  SHFL.IDX PT, R0, R0, RZ, 0x1f ;  /* 0x00001fff00007589 */ /* 0x008ee200000e0000 */
[----:B--2---:R-:W-:Y:S01]  /*1380*/  ULEA UR6, UR7, UR6, 0x18 ;  /* 0x0000000607067291 */ /* 0x004fe2000f8ec03f */
[----:B---3--:R-:W-:-:S13]  /*1390*/  R2UR UR4, R0 ;  /* 0x00000000000472ca */ /* 0x008fda00000e0000 */
[----:B------:R-:W-:-:S04]  /*13a0*/  ULEA.HI UR5, UR4, UR4, URZ, 0x1 ;  /* 0x0000000404057291 */ /* 0x000fc8000f8f083f */
[----:B------:R-:W-:-:S04]  /*13b0*/  ULOP3.LUT UR5, UR5, 0x7fffe, URZ, 0xc0, !UPT ;  /* 0x0007fffe05057892 */ /* 0x000fc8000f8ec03f */
[----:B------:R-:W-:-:S03]  /*13c0*/  UIADD3 UR5, UR4, -UR5, URZ ;  /* 0x8000000504057290 */ /* 0x000fc6000fffe03f */
[----:B------:R-:W-:Y:S01]  /*13d0*/  ULDC UR4, c[0x0][0x28c] ;  /* 0x0000a30000047ab9 */ /* 0x000fe20000000800 */
[----:B------:R-:W-:Y:S01]  /*13e0*/  ULEA UR5, UR5, UR6, 0xd ;  /* 0x0000000605057291 */ /* 0x000fe2000f8e683f */
[----:B------:R-:W-:-:S03]  /*13f0*/  ISETP.LT.AND P0, PT, RZ, UR4, PT ;  /* 0x00000004ff007c0c */ /* 0x000fc6000bf01270 */
[----:B------:R-:W-:-:S04]  /*1400*/  UIADD3 UR5, UR5, 0x100, URZ ;  /* 0x0000010005057890 */ /* 0x000fc8000fffe03f */
[----:B------:R-:W-:-:S04]  /*1410*/  USHF.R.U32.HI UR5, URZ, 0x4, UR5 ;  /* 0x000000043f057899 */ /* 0x000fc80008011605 */
[----:B------:R-:W-:Y:S02]  /*1420*/  ULOP3.LUT UR46, UR5, 0x3fff, URZ, 0xc0, !UPT ;  /* 0x00003fff052e7892 */ /* 0x000fe4000f8ec03f */
[----:B-1--45:R-:W-:Y:S10]  /*1430*/  @P0 BRA `(.L_x_17) ;  /* 0x0000000000400947 */ /* 0x032ff40003800000 */
[----:B------:R-:W-:Y:S01]  /*1440*/  MOV R0, 0x0 ;  /* 0x0000000000007802 */ /* 0x000fe20000000f00 */
[----:B------:R-:W-:Y:S01]  /*1450*/  ULDC.64 UR4, c[0x4][0x68] ;  /* 0x01001a0000047ab9 */ /* 0x000fe20000000a00 */
[----:B------:R-:W-:Y:S01]  /*1460*/  ULDC.64 UR6, c[0x4][0x8] ;  /* 0x0100020000067ab9 */ /* 0x000fe20000000a00 */
[----:B01----:R-:W-:Y:S01]  /*1470*/  MOV R4, UR4 ;  /* 0x0000000400047c02 */ /* 0x003fe20008000f00 */
[----:B------:R0:W1:Y:S01]  /*1480*/  LDC.64 R14, c[0x4][R0] ;  /* 0x01000000000e7b82 */ /* 0x0000620000000a00 */
[----:B------:R-:W-:Y:S01]  /*1490*/  IMAD.U32 R5, RZ, RZ, UR5 ;  /* 0x00000005ff057e24 */ /* 0x000fe2000f8e00ff */
[----:B------:R-:W-:Y:S01]  /*14a0*/  ULDC.64 UR4, c[0x4][0x70] ;  /* 0x01001c0000047ab9 */ /* 0x000fe20000000a00 */
[----:B------:R-:W-:Y:S02]  /*14b0*/  IMAD.U32 R10, RZ, RZ, UR6 ;  /* 0x00000006ff0a7e24 */ /* 0x000fe4000f8e00ff */
[----:B------:R-:W-:Y:S02]  /*14c0*/  IMAD.U32 R6, RZ, RZ, UR4 ;  /* 0x00000004ff067e24 */ /* 0x000fe4000f8e00ff */
[----:B------:R-:W-:-:S02]  /*14d0*/  IMAD.U32 R7, RZ, RZ, UR5 ;  /* 0x00000005ff077e24 */ /* 0x000fc4000f8e00ff */
[----:B------:R-:W-:Y:S02]  /*14e0*/  IMAD.U32 R11, RZ, RZ, UR7 ;  /* 0x00000007ff0b7e24 */ /* 0x000fe4000f8e00ff */
[----:B------:R-:W-:Y:S02]  /*14f0*/  IMAD.MOV.U32 R8, RZ, RZ, 0x1e1 ;  /* 0x000001e1ff087424 */ /* 0x000fe400078e00ff */
[----:B------:R-:W-:Y:S02]  /*1500*/  IMAD.MOV.U32 R12, RZ, RZ, 0x1 ;  /* 0x00000001ff0c7424 */ /* 0x000fe400078e00ff */
[----:B0-----:R-:W-:-:S07]  /*1510*/  IMAD.MOV.U32 R13, RZ, RZ, RZ ;  /* 0x000000ffff0d7224 */ /* 0x001fce00078e00ff */
[----:B------:R-:W-:-:S07]  /*1520*/  LEPC R20, `(.L_x_17) ;  /* 0x000000001014794e */ /* 0x000fce0000000000 */
[----:B-1---5:R-:W-:Y:S05]  /*1530*/  CALL.ABS.NOINC R14 ;  /* 0x000000000e007343 */ /* 0x022fea0003c00000 */
.L_x_17:
[----:B------:R-:W-:-:S06]  /*1540*/  ULOP3.LUT UR4, UR38, 0x1, URZ, 0xfc, !UPT ;  /* 0x0000000126047892 */ /* 0x000fcc000f8efc3f */
[----:B------:R-:W-:-:S05]  /*1550*/  IMAD.U32 R0, RZ, RZ, UR4 ;  /* 0x00000004ff007e24 */ /* 0x000fca000f8e00ff */
[----:B------:R-:W-:-:S13]  /*1560*/  ISETP.NE.AND P0, PT, R0, 0x3, PT ;  /* 0x000000030000780c */ /* 0x000fda0003f05270 */
[----:B------:R-:W-:Y:S05]  /*1570*/  @!P0 BRA `(.L_x_18) ;  /* 0x0000000000048947 */ /* 0x000fea0003800000 */
[----:B------:R-:W-:Y:S01]  /*1580*/  BPT.TRAP 0x1 ;  /* 0x000000040000795c */ /* 0x000fe20000300000 */
.L_x_18:
[----:B------:R-:W2:Y:S01]  /*1590*/  S2UR UR5, SR_CgaCtaId ;  /* 0x00000000000579c3 */ /* 0x000ea20000008800 */
[----:B------:R-:W-:Y:S01]  /*15a0*/  UMOV UR4, 0x400 ;  /* 0x0000040000047882 */ /* 0x000fe20000000000 */
[----:B01----:R-:W-:Y:S01]  /*15b0*/  MOV R4, UR37 ;  /* 0x0000002500047c02 */ /* 0x003fe20008000f00 */
[----:B------:R-:W-:-:S05]  /*15c0*/  IMAD.U32 R0, RZ, RZ, UR36 ;  /* 0x00000024ff007e24 */ /* 0x000fca000f8e00ff */
[----:B------:R-:W-:Y:S01]  /*15d0*/  SHF.L.U32 R0, R0, 0x1f, RZ ;  /* 0x0000001f00007819 */ /* 0x000fe200000006ff */
[----:B--2---:R-:W-:-:S06]  /*15e0*/  ULEA UR4, UR5, UR4, 0x18 ;  /* 0x0000000405047291 */ /* 0x004fcc000f8ec03f */
[----:B------:R-:W-:-:S04]  /*15f0*/  IMAD.U32 R5, RZ, RZ, UR4 ;  /* 0x00000004ff057e24 */ /* 0x000fc8000f8e00ff */
[----:B------:R-:W-:-:S04]  /*1600*/  IMAD R3, R4, 0x8, R5 ;  /* 0x0000000804037824 */ /* 0x000fc800078e0205 */
[----:B------:R0:W1:Y:S01]  /*1610*/  SYNCS.PHASECHK.TRANS64.TRYWAIT P1, [R3+URZ], R0 ;  /* 0x00000000030075a7 */ /* 0x000062000802017f */
[----:B------:R-:W-:Y:S05]  /*1620*/  @!P0 BRA `(.L_x_19) ;  /* 0x0000000000048947 */ /* 0x000fea0003800000 */
[----:B------:R-:W-:Y:S01]  /*1630*/  BPT.TRAP 0x1 ;  /* 0x000000040000795c */ /* 0x000fe20000300000 */
.L_x_19:
[----:B-1----:R-:W-:Y:S05]  /*1640*/  @P1 BRA `(.L_x_20) ;  /* 0x0000000000081947 */ /* 0x002fea0003800000 */
[----:B------:R-:W1:Y:S02]  /*1650*/  SYNCS.PHASECHK.TRANS64.TRYWAIT P1, [R3+URZ], R0 ;  /* 0x00000000030075a7 */ /* 0x000e64000802017f */
[----:B-1----:R-:W-:Y:S05]  /*1660*/  @!P1 BRA `(.L_x_21) ;  /* 0x000000fc00a89947 */ /* 0x002fea0003800000 */
.L_x_20:
[----:B------:R-:W-:-:S04]  /*1670*/  UISETP.LT.AND UP0, UPT, UR43, 0x1, UPT ;  /* 0x000000012b00788c */ /* 0x000fc8000bf01270 */
[----:B------:R-:W-:-:S06]  /*1680*/  USEL UR4, UR43, 0x1, UP0 ;  /* 0x000000012b047887 */ /* 0x000fcc0008000000 */
[----:B01----:R-:W-:Y:S01]  /*1690*/  IMAD.U32 R0, RZ, RZ, UR4 ;  /* 0x00000004ff007e24 */ /* 0x003fe2000f8e00ff */
[----:B------:R-:W-:Y:S05]  /*16a0*/  WARPSYNC.ALL ;  /* 0x0000000000007948 */ /* 0x000fea0003800000 */
[----:B------:R-:W-:-:S04]  /*16b0*/  IADD3 R0, -R0, UR43, RZ ;  /* 0x0000002b00007c10 */ /* 0x000fc8000fffe1ff */
[----:B------:R-:W-:Y:S02]  /*16c0*/  ISETP.GE.AND P1, PT, R0, 0x1, PT ;  /* 0x000000010000780c */ /* 0x000fe40003f26270 */
[----:B------:R-:W-:Y:S01]  /*16d0*/  R2UR UR4, R5 ;  /* 0x00000000050472ca */ /* 0x000fe200000e0000 */
[----:B------:R-:W-:Y:S01]  /*16e0*/  WARPGROUP.ARRIVE ;  /* 0x00000000000079c5 */ /* 0x000fe20000000000 */
[----:B------:R-:W-:Y:S01]  /*16f0*/  UMOV UR9, 0x40000040 ;  /* 0x4000004000097882 */ /* 0x000fe20000000000 */
[----:B------:R-:W-:Y:S01]  /*1700*/  UMOV UR11, 0x40000040 ;  /* 0x40000040000b7882 */ /* 0x000fe20000000000 */
[----:B------:R-:W-:Y:S01]  /*1710*/  UMOV UR13, 0x40000040 ;  /* 0x40000040000d7882 */ /* 0x000fe20000000000 */
[----:B------:R-:W-:-:S08]  /*1720*/  UMOV UR15, UR11 ;  /* 0x0000000b000f7c82 */ /* 0x000fd00008000000 */
[----:B------:R-:W-:-:S04]  /*1730*/  UIADD3 UR4, UR4, 0x20100, URZ ;  /* 0x0002010004047890 */ /* 0x000fc8000fffe03f */
[----:B------:R-:W-:-:S04]  /*1740*/  USHF.R.U32.HI UR4, URZ, 0x4, UR4 ;  /* 0x000000043f047899 */ /* 0x000fc80008011604 */
[----:B------:R-:W-:Y:S02]  /*1750*/  ULOP3.LUT UR5, UR4, 0x3fff, URZ, 0xc0, !UPT ;  /* 0x00003fff04057892 */ /* 0x000fe4000f8ec03f */
[----:B------:R-:W-:Y:S02]  /*1760*/  ULOP3.LUT UR4, UR46, 0x10000, URZ, 0xfc, !UPT ;  /* 0x000100002e047892 */ /* 0x000fe4000f8efc3f */
[----:B------:R-:W-:Y:S02]  /*1770*/  ULOP3.LUT UR5, UR5, 0x10000, URZ, 0xfc, !UPT ;  /* 0x0001000005057892 */ /* 0x000fe4000f8efc3f */
[----:B------:R-:W-:Y:S02]  /*1780*/  ULEA UR8, UR37, UR4, 0xc ;  /* 0x0000000425087291 */ /* 0x000fe4000f8e603f */
[----:B------:R-:W-:Y:S02]  /*1790*/  UIMAD UR6, UR37, 0x300, UR5 ;  /* 0x00000300250678a4 */ /* 0x000fe4000f8e0205 */
[----:B------:R-:W-:-:S05]  /*17a0*/  UIADD3 UR12, UR8, 0x400, URZ ;  /* 0x00000400080c7890 */ /* 0x000fca000fffe03f */
[----:B------:R-:W-:Y:S02]  /*17b0*/  UMOV UR10, UR6 ;  /* 0x00000006000a7c82 */ /* 0x000fe40008000000 */
[----:B------:R-:W-:Y:S01]  /*17c0*/  HGMMA.64x96x16.F32.BF16 R168, gdesc[UR8], RZ, !UPT, gsb0 ;  /* 0x0160000008a879f0 */ /* 0x000fe2000c0018ff */
[----:B------:R-:W-:Y:S02]  /*17d0*/  UMOV UR14, UR10 ;  /* 0x0000000a000e7c82 */ /* 0x000fe40008000000 */
[----:B------:R-:W-:Y:S02]  /*17e0*/  WARPGROUP.DEPBAR.LE gsb0, 0x0 ;  /* 0x00008000000079c5 */ /* 0x000fe40000010000 */
[----:B------:R-:W-:-:S06]  /*17f0*/  WARPGROUP.ARRIVE ;  /* 0x00000000000079c5 */ /* 0x000fcc0000000000 */
[----:B------:R-:W-:Y:S01]  /*1800*/  HGMMA.64x96x16.F32.BF16 R120, gdesc[UR12], RZ, !UPT, gsb0 ;  /* 0x016000000c7879f0 */ /* 0x000fe2000c0018ff */
[----:B------:R-:W-:Y:S01]  /*1810*/  UIADD3 UR12, UR8, 0x800, URZ ;  /* 0x00000800080c7890 */ /* 0x000fe2000fffe03f */
[----:B------:R-:W-:Y:S01]  /*1820*/  UMOV UR14, UR10 ;  /* 0x0000000a000e7c82 */ /* 0x000fe20008000000 */
[----:B------:R-:W-:Y:S01]  /*1830*/  UMOV UR15, UR11 ;  /* 0x0000000b000f7c82 */ /* 0x000fe20008000000 */
[----:B------:R-:W-:Y:S01]  /*1840*/  UMOV UR13, 0x40000040 ;  /* 0x40000040000d7882 */ /* 0x000fe20000000000 */
        /* <DEDUP_REMOVED lines=10> */
[----:B------:R-:W-:Y:S02]  /*18f0*/  UIADD3 UR12, UR8, 0x2, URZ ;  /* 0x00000002080c7890 */ /* 0x000fe4000fffe03f */
[----:B------:R-:W-:Y:S01]  /*1900*/  UIADD3 UR14, UR6, 0x2, URZ ;  /* 0x00000002060e7890 */ /* 0x000fe2000fffe03f */
[----:B------:R-:W-:Y:S01]  /*1910*/  UMOV UR13, 0x40000040 ;  /* 0x40000040000d7882 */ /* 0x000fe20000000000 */
[----:B------:R-:W-:Y:S01]  /*1920*/  UMOV UR15, 0x40000040 ;  /* 0x40000040000f7882 */ /* 0x000fe20000000000 */
[----:B------:R-:W-:Y:S02]  /*1930*/  WARPGROUP.DEPBAR.LE gsb0, 0x0 ;  /* 0x00008000000079c5 */ /* 0x000fe40000010000 */
[----:B------:R-:W-:-:S06]  /*1940*/  WARPGROUP.ARRIVE ;  /* 0x00000000000079c5 */ /* 0x000fcc0000000000 */
[----:B------:R-:W-:Y:S01]  /*1950*/  HGMMA.64x96x16.F32.BF16 R168, gdesc[UR12], R168, gsb0 ;  /* 0x016000000ca879f0 */ /* 0x000fe200080018a8 */
[----:B------:R-:W-:Y:S01]  /*1960*/  UIADD3 UR12, UR8, 0x402, URZ ;  /* 0x00000402080c7890 */ /* 0x000fe2000fffe03f */
        /* <DEDUP_REMOVED lines=57> */
[----:B------:R-:W-:Y:S03]  /*1d00*/  HGMMA.64x96x16.F32.BF16 R24, gdesc[UR12], R24, gsb0 ;  /* 0x016000000c1879f0 */ /* 0x000fe60008001818 */
[----:B------:R-:W-:Y:S02]  /*1d10*/  WARPGROUP.DEPBAR.LE gsb0, 0x0 ;  /* 0x00008000000079c5 */ /* 0x000fe40000010000 */
[----:B------:R-:W-:Y:S05]  /*1d20*/  @!P1 BRA `(.L_x_22) ;  /* 0x0000000800249947 */ /* 0x000fea0003800000 */
[----:B------:R-:W-:Y:S01]  /*1d30*/  UIADD3 UR7, UR37, 0x1, URZ ;  /* 0x0000000125077890 */ /* 0x000fe2000fffe03f */
[----:B------:R-:W-:-:S03]  /*1d40*/  R2UR UR6, R0 ;  /* 0x00000000000672ca */ /* 0x000fc600000e0000 */
[----:B------:R-:W-:-:S04]  /*1d50*/  UISETP.NE.AND UP0, UPT, UR7, 0x2, UPT ;  /* 0x000000020700788c */ /* 0x000fc8000bf05270 */
[----:B------:R-:W-:Y:S02]  /*1d60*/  USEL UR8, URZ, 0x1, UP0 ;  /* 0x000000013f087887 */ /* 0x000fe40008000000 */
[----:B------:R-:W-:Y:S02]  /*1d70*/  USEL UR7, UR7, URZ, UP0 ;  /* 0x0000003f07077287 */ /* 0x000fe40008000000 */
[----:B------:R-:W-:-:S06]  /*1d80*/  ULOP3.LUT UR8, UR36, UR8, URZ, 0x3c, !UPT ;  /* 0x0000000824087292 */ /* 0x000fcc000f8e3c3f */
[----:B------:R-:W-:Y:S01]  /*1d90*/  IMAD.U32 R6, RZ, RZ, UR8 ;  /* 0x00000008ff067e24 */ /* 0x000fe2000f8e00ff */
[----:B------:R-:W-:-:S06]  /*1da0*/  UMOV UR8, UR37 ;  /* 0x0000002500087c82 */ /* 0x000fcc0008000000 */
.L_x_29:
[----:B------:R-:W-:Y:S05]  /*1db0*/  @!P0 BRA `(.L_x_23) ;  /* 0x0000000000048947 */ /* 0x000fea0003800000 */
[----:B------:R-:W-:Y:S01]  /*1dc0*/  BPT.TRAP 0x1 ;  /* 0x000000040000795c */ /* 0x000fe20000300000 */
.L_x_23:
[----:B------:R-:W0:Y:S01]  /*1dd0*/  S2UR UR10, SR_CgaCtaId ;  /* 0x00000000000a79c3 */ /* 0x000e220000008800 */
[----:B------:R-:W-:Y:S01]  /*1de0*/  UMOV UR9, 0x400 ;  /* 0x0000040000097882 */ /* 0x000fe20000000000 */
[----:B------:R-:W-:Y:S01]  /*1df0*/  IMAD.U32 R4, RZ, RZ, UR7 ;  /* 0x00000007ff047e24 */ /* 0x000fe2000f8e00ff */
[----:B------:R-:W-:Y:S01]  /*1e00*/  SHF.L.U32 R0, R6, 0x1f, RZ ;  /* 0x0000001f06007819 */ /* 0x000fe200000006ff */
[----:B0-----:R-:W-:-:S06]  /*1e10*/  ULEA UR9, UR10, UR9, 0x18 ;  /* 0x000000090a097291 */ /* 0x001fcc000f8ec03f */
[----:B------:R-:W-:-:S04]  /*1e20*/  IMAD.U32 R5, RZ, RZ, UR9 ;  /* 0x00000009ff057e24 */ /* 0x000fc8000f8e00ff */
[----:B------:R-:W-:-:S04]  /*1e30*/  IMAD R3, R4, 0x8, R5 ;  /* 0x0000000804037824 */ /* 0x000fc800078e0205 */
[----:B------:R0:W1:Y:S01]  /*1e40*/  SYNCS.PHASECHK.TRANS64.TRYWAIT P1, [R3+URZ], R0 ;  /* 0x00000000030075a7 */ /* 0x000062000802017f */
[----:B------:R-:W-:Y:S05]  /*1e50*/  @!P0 BRA `(.L_x_24) ;  /* 0x0000000000048947 */ /* 0x000fea0003800000 */
[----:B------:R-:W-:Y:S01]  /*1e60*/  BPT.TRAP 0x1 ;  /* 0x000000040000795c */ /* 0x000fe20000300000 */
.L_x_24:
[----:B-1----:R-:W-:Y:S05]  /*1e70*/  @P1 BRA `(.L_x_25) ;  /* 0x0000000000081947 */ /* 0x002fea0003800000 */
[----:B------:R-:W1:Y:S02]  /*1e80*/  SYNCS.PHASECHK.TRANS64.TRYWAIT P1, [R3+URZ], R0 ;  /* 0x00000000030075a7 */ /* 0x000e64000802017f */
[----:B-1----:R-:W-:Y:S05]  /*1e90*/  @!P1 BRA `(.L_x_26) ;  /* 0x000000f400b09947 */ /* 0x002fea0003800000 */
.L_x_25:
[----:B------:R-:W-:Y:S01]  /*1ea0*/  ULEA UR9, UR7, UR4, 0xc ;  /* 0x0000000407097291 */ /* 0x000fe2000f8e603f */
[----:B------:R-:W-:Y:S01]  /*1eb0*/  WARPGROUP.ARRIVE ;  /* 0x00000000000079c5 */ /* 0x000fe20000000000 */
[----:B------:R-:W-:Y:S01]  /*1ec0*/  UIMAD UR10, UR7, 0x300, UR5 ;  /* 0x00000300070a78a4 */ /* 0x000fe2000f8e0205 */
[----:B------:R-:W-:Y:S01]  /*1ed0*/  UMOV UR13, 0x40000040 ;  /* 0x40000040000d7882 */ /* 0x000fe20000000000 */
[----:B------:R-:W-:-:S03]  /*1ee0*/  UMOV UR15, 0x40000040 ;  /* 0x40000040000f7882 */ /* 0x000fc60000000000 */
[----:B------:R-:W-:Y:S02]  /*1ef0*/  UMOV UR12, UR9 ;  /* 0x00000009000c7c82 */ /* 0x000fe40008000000 */
[----:B------:R-:W-:Y:S02]  /*1f00*/  UMOV UR14, UR10 ;  /* 0x0000000a000e7c82 */ /* 0x000fe40008000000 */
        /* <DEDUP_REMOVED lines=84> */
[----:B------:R-:W-:Y:S01]  /*2450*/  BPT.TRAP 0x1 ;  /* 0x000000040000795c */ /* 0x000fe20000300000 */
.L_x_27:
[----:B------:R-:W-:Y:S01]  /*2460*/  ISETP.NE.AND P1, PT, R18, RZ, PT ;  /* 0x000000ff1200720c */ /* 0x000fe20003f25270 */
[----:B01----:R-:W-:Y:S01]  /*2470*/  IMAD.U32 R0, RZ, RZ, UR8 ;  /* 0x00000008ff007e24 */ /* 0x003fe2000f8e00ff */
[----:B------:R-:W-:-:S11]  /*2480*/  UISETP.GT.U32.AND UP0, UPT, UR38, 0x1, UPT ;  /* 0x000000012600788c */ /* 0x000fd6000bf04070 */
[----:B------:R-:W-:-:S05]  /*2490*/  @P1 LEA R0, R0, R5, 0x3 ;  /* 0x0000000500001211 */ /* 0x000fca00078e18ff */
[----:B------:R-:W-:-:S05]  /*24a0*/  @P1 VIADD R0, R0, 0x10 ;  /* 0x0000001000001836 */ /* 0x000fca0000000000 */
[----:B------:R-:W-:-:S04]  /*24b0*/  @P1 PRMT R0, R19, 0x654, R0 ;  /* 0x0000065413001816 */ /* 0x000fc80000000000 */
[----:B------:R0:W-:Y:S01]  /*24c0*/  @P1 SYNCS.ARRIVE.TRANS64.RED.A1T0 RZ, [R0+URZ], RZ ;  /* 0x000000ff00ff19a7 */ /* 0x0001e2000810043f */
[----:B------:R-:W-:-:S13]  /*24d0*/  PLOP3.LUT P1, PT, PT, PT, UP0, 0x80, 0x0 ;  /* 0x000000000000781c */ /* 0x000fda0003f2f008 */
[----:B0-----:R-:W-:Y:S05]  /*24e0*/  @P1 BRA `(.L_x_28) ;  /* 0x0000000000041947 */ /* 0x001fea0003800000 */
[----:B------:R-:W-:Y:S01]  /*24f0*/  BPT.TRAP 0x1 ;  /* 0x000000040000795c */ /* 0x000fe20000300000 */
.L_x_28:
[----:B------:R-:W-:Y:S02]  /*2500*/  UISETP.GT.AND UP2, UPT, UR6, 0x1, UPT ;  /* 0x000000010600788c */ /* 0x000fe4000bf44270 */
[----:B------:R-:W-:Y:S02]  /*2510*/  UIADD3 UR7, UR7, 0x1, URZ ;  /* 0x0000000107077890 */ /* 0x000fe4000fffe03f */
[----:B------:R-:W-:Y:S02]  /*2520*/  UIADD3 UR8, UR8, 0x1, URZ ;  /* 0x0000000108087890 */ /* 0x000fe4000fffe03f */
[----:B------:R-:W-:Y:S01]  /*2530*/  PLOP3.LUT P1, PT, PT, PT, UP2, 0x80, 0x0 ;  /* 0x000000000000781c */ /* 0x000fe20003f2f028 */
[----:B------:R-:W-:Y:S02]  /*2540*/  UISETP.NE.AND UP0, UPT, UR7, 0x2, UPT ;  /* 0x000000020700788c */ /* 0x000fe4000bf05270 */
[----:B------:R-:W-:Y:S02]  /*2550*/  UISETP.NE.AND UP1, UPT, UR8, 0x2, UPT ;  /* 0x000000020800788c */ /* 0x000fe4000bf25270 */
[----:B------:R-:W-:-:S02]  /*2560*/  USEL UR9, URZ, 0x1, UP0 ;  /* 0x000000013f097887 */ /* 0x000fc40008000000 */
[----:B------:R-:W-:Y:S02]  /*2570*/  UIADD3 UR6, UR6, -0x1, URZ ;  /* 0xffffffff06067890 */ /* 0x000fe4000fffe03f */
[----:B------:R-:W-:Y:S02]  /*2580*/  USEL UR7, UR7, URZ, UP0 ;  /* 0x0000003f07077287 */ /* 0x000fe40008000000 */
[----:B------:R-:W-:Y:S01]  /*2590*/  USEL UR8, UR8, URZ, UP1 ;  /* 0x0000003f08087287 */ /* 0x000fe20008800000 */
[----:B------:R-:W-:Y:S01]  /*25a0*/  LOP3.LUT R6, R6, UR9, RZ, 0x3c, !PT ;  /* 0x0000000906067c12 */ /* 0x000fe2000f8e3cff */
[----:B------:R-:W-:Y:S10]  /*25b0*/  @P1 BRA `(.L_x_29) ;  /* 0xfffffff400fc1947 */ /* 0x000ff4000383ffff */
.L_x_22:
[----:B------:R-:W0:Y:S02]  /*25c0*/  LDC R0, c[0x0][0x28c] ;  /* 0x0000a300ff007b82 */ /* 0x000e240000000800 */
[----:B0-----:R-:W-:-:S13]  /*25d0*/  ISETP.GE.AND P1, PT, R0, 0x1, PT ;  /* 0x000000010000780c */ /* 0x001fda0003f26270 */
[----:B------:R-:W-:Y:S05]  /*25e0*/  @!P1 BRA `(.L_x_30) ;  /* 0x0000000000449947 */ /* 0x000fea0003800000 */
[----:B------:R-:W-:Y:S05]  /*25f0*/  @!P0 BRA `(.L_x_31) ;  /* 0x0000000000048947 */ /* 0x000fea0003800000 */
[----:B------:R-:W-:Y:S01]  /*2600*/  BPT.TRAP 0x1 ;  /* 0x000000040000795c */ /* 0x000fe20000300000 */
.L_x_31:
[----:B------:R-:W-:Y:S01]  /*2610*/  ISETP.NE.AND P0, PT, R18, RZ, PT ;  /* 0x000000ff1200720c */ /* 0x000fe20003f05270 */
[----:B------:R-:W-:-:S12]  /*2620*/  UISETP.LT.AND UP1, UPT, UR43, 0x1, UPT ;  /* 0x000000012b00788c */ /* 0x000fd8000bf21270 */
[----:B------:R-:W-:-:S05]  /*2630*/  VOTEU.ANY UP0, P0 ;  /* 0x00000000003f7886 */ /* 0x000fca0000000100 */
[----:B------:R-:W-:-:S04]  /*2640*/  @UP0 USEL UR4, UR43, 0x1, UP1 ;  /* 0x000000012b040887 */ /* 0x000fc80008800000 */
[----:B------:R-:W-:Y:S02]  /*2650*/  @UP0 UIADD3 UR4, UR37, UR43, -UR4 ;  /* 0x0000002b25040290 */ /* 0x000fe4000fffe804 */
[----:B------:R-:W-:-:S04]  /*2660*/  UISETP.GT.U32.AND UP0, UPT, UR38, 0x1, UPT ;  /* 0x000000012600788c */ /* 0x000fc8000bf04070 */
[----:B------:R-:W-:-:S04]  /*2670*/  IMAD.U32 R0, RZ, RZ, UR4 ;  /* 0x00000004ff007e24 */ /* 0x000fc8000f8e00ff */
[----:B------:R-:W-:-:S05]  /*2680*/  @P0 IMAD.SHL.U32 R0, R0, 0x8, RZ ;  /* 0x0000000800000824 */ /* 0x000fca00078e00ff */
[----:B------:R-:W-:-:S04]  /*2690*/  @P0 LOP3.LUT R0, R0, 0x8, RZ, 0xc0, !PT ;  /* 0x0000000800000812 */ /* 0x000fc800078ec0ff */
[----:B------:R-:W-:-:S04]  /*26a0*/  @P0 IADD3 R0, R5, 0x10, R0 ;  /* 0x0000001005000810 */ /* 0x000fc80007ffe000 */
[----:B------:R-:W-:-:S04]  /*26b0*/  @P0 PRMT R0, R19, 0x654, R0 ;  /* 0x0000065413000816 */ /* 0x000fc80000000000 */
[----:B------:R0:W-:Y:S01]  /*26c0*/  @P0 SYNCS.ARRIVE.TRANS64.RED.A1T0 RZ, [R0+URZ], RZ ;  /* 0x000000ff00ff09a7 */ /* 0x0001e2000810043f */
[----:B------:R-:W-:-:S13]  /*26d0*/  PLOP3.LUT P0, PT, PT, PT, UP0, 0x80, 0x0 ;  /* 0x000000000000781c */ /* 0x000fda0003f0f008 */
[----:B0-----:R-:W-:Y:S05]  /*26e0*/  @P0 BRA `(.L_x_30) ;  /* 0x0000000000040947 */ /* 0x001fea0003800000 */
[----:B------:R-:W-:Y:S01]  /*26f0*/  BPT.TRAP 0x1 ;  /* 0x000000040000795c */ /* 0x000fe20000300000 */
.L_x_30:
[----:B------:R-:W-:Y:S01]  /*2700*/  LOP3.LUT R0, R2, 0x3, RZ, 0xc0, !PT ;  /* 0x0000000302007812 */ /* 0x000fe200078ec0ff */
[----:B------:R-:W-:Y:S01]  /*2710*/  IMAD.MOV.U32 R9, RZ, RZ, -0x2 ;  /* 0xfffffffeff097424 */ /* 0x000fe200078e00ff */
[----:B------:R-:W-:Y:S01]  /*2720*/  ULDC UR11, c[0x0][0x288] ;  /* 0x0000a200000b7ab9 */ /* 0x000fe20000000800 */
[----:B------:R-:W-:Y:S01]  /*2730*/  UIMAD UR41, UR41, 0x60, URZ ;  /* 0x00000060292978a4 */ /* 0x000fe2000f8e023f */
[--C-:B------:R-:W-:Y:S01]  /*2740*/  SHF.R.U32.HI R3, RZ, 0x2, R2.reuse ;  /* 0x00000002ff037819 */ /* 0x100fe20000011602 */
[----:B------:R-:W-:Y:S01]  /*2750*/  IMAD R9, R0, R9, UR11 ;  /* 0x0000000b00097e24 */ /* 0x000fe2000f8e0209 */
[----:B------:R-:W-:Y:S01]  /*2760*/  SHF.R.U32.HI R0, RZ, 0x7, R2 ;  /* 0x00000007ff007819 */ /* 0x000fe20000011602 */
[----:B------:R-:W-:Y:S01]  /*2770*/  UIADD3 UR37, UR43, UR37, URZ ;  /* 0x000000252b257290 */ /* 0x000fe2000fffe03f */
[----:B------:R-:W-:Y:S01]  /*2780*/  LOP3.LUT R4, R2, 0x60, RZ, 0xc0, !PT ;  /* 0x0000006002047812 */ /* 0x000fe200078ec0ff */
[----:B------:R-:W-:Y:S01]  /*2790*/  UIMAD.WIDE UR6, UR40, 0x200, URZ ;  /* 0x00000200280678a5 */ /* 0x000fe2000f8e023f */
[----:B------:R-:W-:Y:S01]  /*27a0*/  LOP3.LUT R0, R0, 0x1, RZ, 0xc0, !PT ;  /* 0x0000000100007812 */ /* 0x000fe200078ec0ff */
[----:B------:R-:W-:Y:S01]  /*27b0*/  USHF.L.U32 UR40, UR40, 0x9, URZ ;  /* 0x0000000928287899 */ /* 0x000fe2000800063f */
[----:B------:R-:W-:Y:S01]  /*27c0*/  IMAD.SHL.U32 R220, R2, 0x2, RZ ;  /* 0x0000000202dc7824 */ /* 0x000fe200078e00ff */
[----:B------:R-:W-:-:S02]  /*27d0*/  UISETP.GE.AND UP2, UPT, UR41, UR11, UPT ;  /* 0x0000000b2900728c */ /* 0x000fc4000bf46270 */
[----:B------:R-:W-:Y:S01]  /*27e0*/  IMAD.U32 R221, RZ, RZ, UR41 ;  /* 0x00000029ffdd7e24 */ /* 0x000fe2000f8e00ff */
[----:B------:R-:W-:Y:S01]  /*27f0*/  ULDC UR10, c[0x0][0x284] ;  /* 0x0000a100000a7ab9 */ /* 0x000fe20000000800 */
[----:B------:R-:W-:Y:S01]  /*2800*/  USHF.R.U32.HI UR4, URZ, 0x1, UR37 ;  /* 0x000000013f047899 */ /* 0x000fe20008011625 */
[----:B------:R-:W-:Y:S01]  /*2810*/  IMAD.SHL.U32 R6, R0, 0x40, RZ ;  /* 0x0000004000067824 */ /* 0x000fe200078e00ff */
[----:B------:R-:W-:Y:S01]  /*2820*/  UISETP.GE.OR UP2, UPT, UR40, UR10, UP2 ;  /* 0x0000000a2800728c */ /* 0x000fe20009746670 */
[----:B------:R-:W-:Y:S01]  /*2830*/  LOP3.LUT R3, R3, 0x7, RZ, 0xc0, !PT ;  /* 0x0000000703037812 */ /* 0x000fe200078ec0ff */
[----:B------:R-:W-:Y:S01]  /*2840*/  ULOP3.LUT UR4, UR4, 0x1, URZ, 0xc0, !UPT ;  /* 0x0000000104047892 */ /* 0x000fe2000f8ec03f */
[----:B------:R-:W-:Y:S01]  /*2850*/  SHF.R.U32.HI R8, RZ, 0x1, R4 ;  /* 0x00000001ff087819 */ /* 0x000fe20000011604 */
[----:B------:R-:W-:Y:S01]  /*2860*/  USHF.R.S32.HI UR12, URZ, 0x1f, UR42 ;  /* 0x0000001f3f0c7899 */ /* 0x000fe2000801142a */
[----:B------:R-:W-:Y:S01]  /*2870*/  LOP3.LUT R220, R221, 0x6, R220, 0xf8, !PT ;  /* 0x00000006dddc7812 */ /* 0x000fe200078ef8dc */
[----:B------:R-:W-:Y:S01]  /*2880*/  ULDC.64 UR8, c[0x0][0x5d0] ;  /* 0x0001740000087ab9 */ /* 0x000fe20000000a00 */
[--C-:B------:R-:W-:Y:S01]  /*2890*/  LOP3.LUT R6, R6, 0x40, R3.reuse, 0xe2, !PT ;  /* 0x0000004006067812 */ /* 0x100fe200078ee203 */
[----:B------:R-:W-:Y:S01]  /*28a0*/  UISETP.GT.U32.AND UP0, UPT, UR37, 0x1, UPT ;  /* 0x000000012500788c */ /* 0x000fe2000bf04070 */
[----:B------:R-:W-:Y:S01]  /*28b0*/  IADD3 R3, RZ, -R8, -R3 ;  /* 0x80000008ff037210 */ /* 0x000fe20007ffe803 */
[----:B------:R-:W-:Y:S01]  /*28c0*/  UISETP.NE.U32.AND UP1, UPT, UR4, 0x1, UPT ;  /* 0x000000010400788c */ /* 0x000fe2000bf25070 */
[----:B------:R-:W-:Y:S01]  /*28d0*/  PLOP3.LUT P0, PT, PT, PT, UP2, 0x80, 0x0 ;  /* 0x000000000000781c */ /* 0x000fe20003f0f028 */
[----:B------:R-:W-:Y:S01]  /*28e0*/  UIMAD UR5, UR12, UR8, URZ ;  /* 0x000000080c0572a4 */ /* 0x000fe2000f8e023f */
[----:B------:R-:W-:Y:S01]  /*28f0*/  SHF.R.S32.HI R221, RZ, 0x1f, R220 ;  /* 0x0000001fffdd7819 */ /* 0x000fe200000114dc */
[----:B------:R-:W-:Y:S01]  /*2900*/  IMAD.U32 R5, RZ, RZ, UR8 ;  /* 0x00000008ff057e24 */ /* 0x000fe2000f8e00ff */
[----:B------:R-:W-:Y:S01]  /*2910*/  UISETP.LT.U32.AND UP0, UPT, UR43, 0x2, UP0 ;  /* 0x000000022b00788c */ /* 0x000fe20008701070 */
[----:B------:R-:W-:Y:S01]  /*2920*/  IMAD R3, R0, -0x40, R3 ;  /* 0xffffffc000037824 */ /* 0x000fe200078e0203 */
[----:B------:R-:W-:Y:S01]  /*2930*/  UISETP.GT.U32.AND UP1, UPT, UR43, 0x1, !UP1 ;  /* 0x000000012b00788c */ /* 0x000fe2000cf24070 */
[----:B------:R-:W-:Y:S01]  /*2940*/  IMAD.U32 R0, RZ, RZ, UR10 ;  /* 0x0000000aff007e24 */ /* 0x000fe2000f8e00ff */
[----:B------:R-:W-:-:S02]  /*2950*/  UIMAD UR5, UR42, UR9, UR5 ;  /* 0x000000092a0572a4 */ /* 0x000fc4000f8e0205 */
[----:B------:R-:W-:Y:S01]  /*2960*/  IMAD.WIDE.U32 R4, R5, UR42, R220 ;  /* 0x0000002a05047c25 */ /* 0x000fe2000f8e00dc */
[----:B------:R-:W-:Y:S02]  /*2970*/  USEL UR8, URZ, 0x1, !UP0 ;  /* 0x000000013f087887 */ /* 0x000fe4000c000000 */
[----:B------:R-:W-:Y:S01]  /*2980*/  USEL UR4, URZ, 0x1, !UP1 ;  /* 0x000000013f047887 */ /* 0x000fe2000c800000 */
[----:B------:R-:W-:Y:S01]  /*2990*/  IADD3 R3, R0, -UR40, R3 ;  /* 0x8000002800037c10 */ /* 0x000fe2000fffe003 */
[----:B------:R-:W-:Y:S01]  /*29a0*/  ULOP3.LUT UR37, UR37, 0x1, URZ, 0xc0, !UPT ;  /* 0x0000000125257892 */ /* 0x000fe2000f8ec03f */
[----:B------:R-:W-:Y:S01]  /*29b0*/  IADD3 R7, R5, UR5, RZ ;  /* 0x0000000505077c10 */ /* 0x000fe2000fffe0ff */
[----:B------:R-:W-:Y:S01]  /*29c0*/  ULOP3.LUT UR36, UR4, UR36, UR8, 0x96, !UPT ;  /* 0x0000002404247292 */ /* 0x000fe2000f8e9608 */
[----:B------:R-:W-:Y:S01]  /*29d0*/  VIADD R0, R9, -UR41 ;  /* 0x8000002909007c36 */ /* 0x000fe20008000000 */
[----:B------:R-:W-:Y:S01]  /*29e0*/  UMOV UR40, 0xffffffff ;  /* 0xffffffff00287882 */ /* 0x000fe20000000000 */
[----:B------:R-:W-:Y:S01]  /*29f0*/  LOP3.LUT R5, R6, UR6, R8, 0xfe, !PT ;  /* 0x0000000606057c12 */ /* 0x000fe2000f8efe08 */
[----:B------:R-:W-:Y:S01]  /*2a00*/  IMAD.MOV.U32 R6, RZ, RZ, R4 ;  /* 0x000000ffff067224 */ /* 0x000fe200078e0004 */
[----:B------:R-:W-:Y:S07]  /*2a10*/  @P0 BRA `(.L_x_32) ;  /* 0x000000cc008c0947 */ /* 0x000fee0003800000 */
[----:B-----5:R-:W-:Y:S01]  /*2a20*/  FSETP.NEU.AND P1, PT, R23, RZ, PT ;  /* 0x000000ff1700720b */ /* 0x020fe20003f2d000 */
[----:B------:R-:W-:Y:S01]  /*2a30*/  ULDC.64 UR8, c[0x0][0x5c8] ;  /* 0x0001720000087ab9 */ /* 0x000fe20000000a00 */
[----:B------:R-:W-:Y:S01]  /*2a40*/  ISETP.GT.AND P0, PT, R3, RZ, PT ;  /* 0x000000ff0300720c */ /* 0x000fe20003f04270 */
[----:B------:R-:W-:Y:S01]  /*2a50*/  UIMAD UR4, UR7, UR8, URZ ;  /* 0x00000008070472a4 */ /* 0x000fe2000f8e023f */
[----:B------:R-:W-:Y:S01]  /*2a60*/  IMAD.U32 R4, RZ, RZ, UR9 ;  /* 0x00000009ff047e24 */ /* 0x000fe2000f8e00ff */
[----:B------:R-:W-:Y:S01]  /*2a70*/  BSSY B0, `(.L_x_32) ;  /* 0x0000cdd000007945 */ /* 0x000fe20003800000 */
[----:B------:R-:W-:Y:S01]  /*2a80*/  IMAD.WIDE.U32 R6, R5, UR8, R6 ;  /* 0x0000000805067c25 */ /* 0x000fe2000f8e0006 */
[----:B------:R-:W-:-:S03]  /*2a90*/  ISETP.GT.AND P2, PT, R0, RZ, P0 ;  /* 0x000000ff0000720c */ /* 0x000fc60000744270 */
[----:B------:R-:W-:-:S04]  /*2aa0*/  IMAD R9, R5, R4, UR4 ;  /* 0x0000000405097e24 */ /* 0x000fc8000f8e0204 */
[----:B------:R-:W-:Y:S01]  /*2ab0*/  IMAD.IADD R4, R7, 0x1, R9 ;  /* 0x0000000107047824 */ /* 0x000fe200078e0209 */
[----:B------:R-:W-:Y:S06]  /*2ac0*/  @!P1 BRA `(.L_x_33) ;  /* 0x0000009400209947 */ /* 0x000fec0003800000 */
[----:B------:R-:W0:Y:S01]  /*2ad0*/  LDC.64 R20, c[0x0][0x5b8] ;  /* 0x00016e00ff147b82 */ /* 0x000e220000000a00 */
[----:B------:R-:W-:-:S07]  /*2ae0*/  ULDC.64 UR4, c[0x0][0x5c0] ;  /* 0x0001700000047ab9 */ /* 0x000fce0000000a00 */
[----:B------:R-:W1:Y:S08]  /*2af0*/  LDC.64 R8, c[0x0][0x5b0] ;  /* 0x00016c00ff087b82 */ /* 0x000e700000000a00 */
[----:B------:R-:W2:Y:S01]  /*2b00*/  LDC.64 R10, c[0x0][0x5a8] ;  /* 0x00016a00ff0a7b82 */ /* 0x000ea20000000a00 */
[----:B0-----:R-:W-:-:S04]  /*2b10*/  IMAD R12, R20, UR12, RZ ;  /* 0x0000000c140c7c24 */ /* 0x001fc8000f8e02ff */
[----:B------:R-:W-:Y:S02]  /*2b20*/  IMAD R223, R21, UR42, R12 ;  /* 0x0000002a15df7c24 */ /* 0x000fe4000f8e020c */
[----:B------:R-:W-:-:S04]  /*2b30*/  IMAD.WIDE.U32 R12, R20, UR42, R220 ;  /* 0x0000002a140c7c25 */ /* 0x000fc8000f8e00dc */
[----:B-1----:R-:W-:Y:S02]  /*2b40*/  IMAD R14, R8, UR7, RZ ;  /* 0x00000007080e7c24 */ /* 0x002fe4000f8e02ff */
[----:B------:R-:W-:Y:S02]  /*2b50*/  IMAD.IADD R15, R13, 0x1, R223 ;  /* 0x000000010d0f7824 */ /* 0x000fe400078e02df */
[----:B------:R-:W-:Y:S02]  /*2b60*/  IMAD R21, R5, R9, R14 ;  /* 0x0000000905157224 */ /* 0x000fe400078e020e */
[----:B------:R-:W-:-:S04]  /*2b70*/  IMAD.MOV.U32 R14, RZ, RZ, R12 ;  /* 0x000000ffff0e7224 */ /* 0x000fc800078e000c */
[----:B------:R-:W-:-:S04]  /*2b80*/  IMAD.WIDE.U32 R216, R5, R8, R14 ;  /* 0x0000000805d87225 */ /* 0x000fc800078e000e */
[----:B------:R-:W-:Y:S01]  /*2b90*/  IMAD.IADD R7, R217, 0x1, R21 ;  /* 0x00000001d9077824 */ /* 0x000fe200078e0215 */
[----:B--2---:R-:W-:-:S04]  /*2ba0*/  LEA R218, P1, R216, R10, 0x1 ;  /* 0x0000000ad8da7211 */ /* 0x004fc800078208ff */
[----:B------:R-:W-:-:S05]  /*2bb0*/  LEA.HI.X R219, R216, R11, R7, 0x1, P1 ;  /* 0x0000000bd8db7211 */ /* 0x000fca00008f0c07 */
[----:B------:R-:W2:Y:S01]  /*2bc0*/  @P2 LDG.E.LTC128B.U16 R222, desc[UR44][R218.64] ;  /* 0x0000002cdade2981 */ /* 0x000ea2000c1e1520 */
[----:B------:R-:W-:Y:S01]  /*2bd0*/  BSSY B1, `(.L_x_34) ;  /* 0x0000013000017945 */ /* 0x000fe20003800000 */
[----:B--2---:R-:W-:-:S04]  /*2be0*/  IMAD.U32 R216, R222, 0x10000, RZ ;  /* 0x00010000ded87824 */ /* 0x004fc800078e00ff */
[----:B------:R-:W-:Y:S01]  /*2bf0*/  FMUL R7, R216, R23 ;  /* 0x00000017d8077220 */ /* 0x000fe20000400000 */
[----:B------:R-:W-:-:S03]  /*2c00*/  LEA R216, P1, R6, UR4, 0x1 ;  /* 0x0000000406d87c11 */ /* 0x000fc6000f8208ff */
[----:B------:R-:W-:Y:S01]  /*2c10*/  FFMA R7, R168, R22, R7 ;  /* 0x00000016a8077223 */ /* 0x000fe20000000007 */
[----:B------:R-:W-:-:S04]  /*2c20*/  LEA.HI.X R217, R6, UR5, R4, 0x1, P1 ;  /* 0x0000000506d97c11 */ /* 0x000fc800088f0c04 */
[----:B------:R-:W-:-:S05]  /*2c30*/  F2FP.BF16.F32.PACK_AB R7, RZ, R7 ;  /* 0x00000007ff07723e */ /* 0x000fca00000010ff */
[----:B------:R0:W-:Y:S02]  /*2c40*/  @P2 STG.E.U16 desc[UR44][R216.64], R7 ;  /* 0x00000007d8002986 */ /* 0x0001e4000c10152c */
[----:B0-----:R-:W-:-:S04]  /*2c50*/  IMAD.WIDE.U32 R6, R5, R8, R220 ;  /* 0x0000000805067225 */ /* 0x001fc800078e00dc */
[----:B------:R-:W-:Y:S01]  /*2c60*/  IMAD.IADD R219, R21, 0x1, R7 ;  /* 0x0000000115db7824 */ /* 0x000fe200078e0207 */
[----:B------:R-:W-:-:S05]  /*2c70*/  MOV R218, R6 ;  /* 0x0000000600da7202 */ /* 0x000fca0000000f00 */
[----:B------:R-:W-:-:S04]  /*2c80*/  IMAD.WIDE.U32 R218, R20, UR42, R218 ;  /* 0x0000002a14da7c25 */ /* 0x000fc8000f8e00da */
[----:B------:R-:W-:Y:S01]  /*2c90*/  IMAD.IADD R4, R223, 0x1, R219 ;  /* 0x00000001df047824 */ /* 0x000fe200078e02db */
[----:B------:R-:W-:-:S04]  /*2ca0*/  LEA R6, P1, R218, R10, 0x1 ;  /* 0x0000000ada067211 */ /* 0x000fc800078208ff */
[--C-:B------:R-:W-:Y:S02]  /*2cb0*/  LEA.HI.X R7, R218, R11, R4.reuse, 0x1, P1 ;  /* 0x0000000bda077211 */ /* 0x100fe400008f0c04 */
[----:B------:R-:W-:Y:S02]  /*2cc0*/  ISETP.GT.AND P1, PT, R0, 0x1, P0 ;  /* 0x000000010000780c */ /* 0x000fe40000724270 */
[----:B------:R-:W-:-:S11]  /*2cd0*/  PRMT R4, R222, 0x7610, R4 ;  /* 0x00007610de047816 */ /* 0x000fd60000000004 */
[----:B------:R-:W-:Y:S05]  /*2ce0*/  @!P1 BRA `(.L_x_35) ;  /* 0x0000000000049947 */ /* 0x000fea0003800000 */
[----:B------:R0:W5:Y:S02]  /*2cf0*/  LDG.E.LTC128B.U16 R4, desc[UR44][R6.64+0x2] ;  /* 0x0000022c06047981 */ /* 0x000164000c1e1520 */
.L_x_35:
[----:B------:R-:W-:Y:S05]  /*2d00*/  BSYNC B1 ;  /* 0x0000000000017941 */ /* 0x000fea0003800000 */
.L_x_34:
[----:B-----5:R-:W-:Y:S02]  /*2d10*/  IMAD.U32 R168, R4, 0x10000, RZ ;  /* 0x0001000004a87824 */ /* 0x020fe400078e00ff */
[----:B------:R-:W-:Y:S02]  /*2d20*/  IMAD.SHL.U32 R218, R8, 0x8, RZ ;  /* 0x0000000808da7824 */ /* 0x000fe400078e00ff */
[----:B------:R-:W-:-:S04]  /*2d30*/  FMUL R168, R168, R23 ;  /* 0x00000017a8a87220 */ /* 0x000fc80000400000 */
[----:B------:R-:W-:-:S05]  /*2d40*/  FFMA R168, R169, R22, R168 ;  /* 0x00000016a9a87223 */ /* 0x000fca00000000a8 */
[----:B------:R-:W-:-:S04]  /*2d50*/  F2FP.BF16.F32.PACK_AB R168, RZ, R168 ;  /* 0x000000a8ffa8723e */ /* 0x000fc800000010ff */
[----:B------:R-:W-:-:S05]  /*2d60*/  PRMT R219, R168, 0x7610, R219 ;  /* 0x00007610a8db7816 */ /* 0x000fca00000000db */
[----:B------:R1:W-:Y:S01]  /*2d70*/  @P1 STG.E.U16 desc[UR44][R216.64+0x2], R219 ;  /* 0x000002dbd8001986 */ /* 0x0003e2000c10152c */
[----:B------:R-:W-:-:S04]  /*2d80*/  ISETP.GT.AND P1, PT, R3, 0x8, PT ;  /* 0x000000080300780c */ /* 0x000fc80003f24270 */
[----:B------:R-:W-:Y:S02]  /*2d90*/  ISETP.GT.AND P2, PT, R0, RZ, P1 ;  /* 0x000000ff0000720c */ /* 0x000fe40000f44270 */
[----:B-1----:R-:W-:-:S03]  /*2da0*/  SHF.L.U64.HI R219, R8, 0x3, R9 ;  /* 0x0000000308db7819 */ /* 0x002fc60000010209 */
[----:B------:R-:W-:-:S04]  /*2db0*/  IMAD.WIDE.U32 R168, R5, R8, R218 ;  /* 0x0000000805a87225 */ /* 0x000fc800078e00da */
[----:B------:R-:W-:Y:S01]  /*2dc0*/  IMAD.IADD R169, R21, 0x1, R169 ;  /* 0x0000000115a97824 */ /* 0x000fe200078e02a9 */
[----:B------:R-:W-:-:S05]  /*2dd0*/  IADD3 R21, P3, R12, R168, RZ ;  /* 0x000000a80c157210 */ /* 0x000fca0007f7e0ff */
[----:B------:R-:W-:Y:S01]  /*2de0*/  IMAD.X R222, R169, 0x1, R15, P3 ;  /* 0x00000001a9de7824 */ /* 0x000fe200018e060f */
[----:B------:R-:W-:-:S04]  /*2df0*/  LEA R226, P3, R21, R10, 0x1 ;  /* 0x0000000a15e27211 */ /* 0x000fc800078608ff */
[----:B------:R-:W-:-:S05]  /*2e00*/  LEA.HI.X R227, R21, R11, R222, 0x1, P3 ;  /* 0x0000000b15e37211 */ /* 0x000fca00018f0cde */
[----:B------:R1:W2:Y:S01]  /*2e10*/  @P2 LDG.E.LTC128B.U16 R4, desc[UR44][R226.64] ;  /* 0x0000002ce2042981 */ /* 0x0002a2000c1e1520 */
[----:B------:R-:W-:Y:S01]  /*2e20*/  IADD3 R224, P3, R220, R168, RZ ;  /* 0x000000a8dce07210 */ /* 0x000fe20007f7e0ff */
[----:B------:R-:W-:Y:S01]  /*2e30*/  BSSY B1, `(.L_x_36) ;  /* 0x0000015000017945 */ /* 0x000fe20003800000 */
[----:B------:R-:W-:-:S03]  /*2e40*/  ISETP.GT.AND P4, PT, R0, 0x1, P1 ;  /* 0x000000010000780c */ /* 0x000fc60000f84270 */
[----:B------:R-:W-:Y:S02]  /*2e50*/  IMAD.X R225, R221, 0x1, R169, P3 ;  /* 0x00000001dde17824 */ /* 0x000fe400018e06a9 */
[----:B------:R-:W-:Y:S01]  /*2e60*/  IMAD.WIDE.U32 R224, R20, UR42, R224 ;  /* 0x0000002a14e07c25 */ /* 0x000fe2000f8e00e0 */
[----:B-1----:R-:W-:-:S03]  /*2e70*/  MOV R227, UR8 ;  /* 0x0000000800e37c02 */ /* 0x002fc60008000f00 */
[----:B------:R-:W-:Y:S01]  /*2e80*/  IMAD.IADD R21, R223, 0x1, R225 ;  /* 0x00000001df157824 */ /* 0x000fe200078e02e1 */
[----:B------:R-:W-:-:S04]  /*2e90*/  LEA R168, P3, R224, R10, 0x1 ;  /* 0x0000000ae0a87211 */ /* 0x000fc800078608ff */
[----:B------:R-:W-:Y:S01]  /*2ea0*/  LEA.HI.X R169, R224, R11, R21, 0x1, P3 ;  /* 0x0000000be0a97211 */ /* 0x000fe200018f0c15 */
[----:B--2---:R-:W-:-:S04]  /*2eb0*/  IMAD.U32 R222, R4, 0x10000, RZ ;  /* 0x0001000004de7824 */ /* 0x004fc800078e00ff */
[----:B------:R-:W-:Y:S01]  /*2ec0*/  FMUL R21, R222, R23 ;  /* 0x00000017de157220 */ /* 0x000fe20000400000 */
[----:B------:R-:W-:-:S03]  /*2ed0*/  IMAD.U32 R222, RZ, RZ, UR9 ;  /* 0x00000009ffde7e24 */ /* 0x000fc6000f8e00ff */
[----:B------:R-:W-:Y:S01]  /*2ee0*/  FFMA R170, R170, R22, R21 ;  /* 0x00000016aaaa7223 */ /* 0x000fe20000000015 */
[----:B------:R-:W-:Y:S01]  /*2ef0*/  IMAD.U32 R21, RZ, RZ, UR8 ;  /* 0x00000008ff157e24 */ /* 0x000fe2000f8e00ff */
[----:B------:R-:W-:-:S03]  /*2f00*/  SHF.L.U64.HI R227, R227, 0x4, R222 ;  /* 0x00000004e3e37819 */ /* 0x000fc600000102de */
[----:B------:R-:W-:Y:S01]  /*2f10*/  IMAD.SHL.U32 R21, R21, 0x10, RZ ;  /* 0x0000001015157824 */ /* 0x000fe200078e00ff */
[----:B------:R-:W-:-:S04]  /*2f20*/  F2FP.BF16.F32.PACK_AB R170, RZ, R170 ;  /* 0x000000aaffaa723e */ /* 0x000fc800000010ff */
[----:B------:R-:W-:-:S05]  /*2f30*/  IADD3 R224, P3, R21, R216, RZ ;  /* 0x000000d815e07210 */ /* 0x000fca0007f7e0ff */
[----:B------:R-:W-:-:S05]  /*2f40*/  IMAD.X R225, R227, 0x1, R217, P3 ;  /* 0x00000001e3e17824 */ /* 0x000fca00018e06d9 */
[----:B------:R1:W-:Y:S01]  /*2f50*/  @P2 STG.E.U16 desc[UR44][R224.64], R170 ;  /* 0x000000aae0002986 */ /* 0x0003e2000c10152c */
[----:B------:R-:W-:Y:S05]  /*2f60*/  @!P4 BRA `(.L_x_37) ;  /* 0x000000000004c947 */ /* 0x000fea0003800000 */
[----:B------:R2:W5:Y:S02]  /*2f70*/  LDG.E.LTC128B.U16 R4, desc[UR44][R168.64+0x2] ;  /* 0x0000022ca8047981 */ /* 0x000564000c1e1520 */
.L_x_37:
[----:B------:R-:W-:Y:S05]  /*2f80*/  BSYNC B1 ;  /* 0x0000000000017941 */ /* 0x000fea0003800000 */
.L_x_36:
[----:B-1---5:R-:W-:Y:S01]  /*2f90*/  IMAD.U32 R170, R4, 0x10000, RZ ;  /* 0x0001000004aa7824 */ /* 0x022fe200078e00ff */
[----:B------:R-:W-:Y:S01]  /*2fa0*/  ISETP.GT.AND P2, PT, R0, 0x8, P0 ;  /* 0x000000080000780c */ /* 0x000fe20000744270 */
[----:B------:R-:W-:Y:S02]  /*2fb0*/  BSSY B1, `(.L_x_38) ;  /* 0x000000a000017945 */ /* 0x000fe40003800000 */
[----:B------:R-:W-:-:S04]  /*2fc0*/  FMUL R170, R170, R23 ;  /* 0x00000017aaaa7220 */ /* 0x000fc80000400000 */
[----:B------:R-:W-:Y:S01]  /*2fd0*/  FFMA R170, R171, R22, R170 ;  /* 0x00000016abaa7223 */ /* 0x000fe200000000aa */
[----:B------:R-:W-:-:S04]  /*2fe0*/  @P4 IMAD.MOV.U32 R171, RZ, RZ, R225 ;  /* 0x000000ffffab4224 */ /* 0x000fc800078e00e1 */
[----:B------:R-:W-:-:S04]  /*2ff0*/  F2FP.BF16.F32.PACK_AB R170, RZ, R170 ;  /* 0x000000aaffaa723e */ /* 0x000fc800000010ff */
[----:B------:R-:W-:Y:S01]  /*3000*/  PRMT R222, R170, 0x7610, R222 ;  /* 0x00007610aade7816 */ /* 0x000fe200000000de */
[----:B------:R-:W-:-:S05]  /*3010*/  @P4 IMAD.MOV.U32 R170, RZ, RZ, R224 ;  /* 0x000000ffffaa4224 */ /* 0x000fca00078e00e0 */
[----:B------:R1:W-:Y:S01]  /*3020*/  @P4 STG.E.U16 desc[UR44][R170.64+0x2], R222 ;  /* 0x000002deaa004986 */ /* 0x0003e2000c10152c */
[----:B------:R-:W-:Y:S05]  /*3030*/  @!P2 BRA `(.L_x_39) ;  /* 0x000000000004a947 */ /* 0x000fea0003800000 */
[----:B------:R3:W5:Y:S02]  /*3040*/  LDG.E.LTC128B.U16 R4, desc[UR44][R6.64+0x10] ;  /* 0x0000102c06047981 */ /* 0x000764000c1e1520 */
.L_x_39:
[----:B------:R-:W-:Y:S05]  /*3050*/  BSYNC B1 ;  /* 0x0000000000017941 */ /* 0x000fea0003800000 */
.L_x_38:
[----:B-1---5:R-:W-:Y:S01]  /*3060*/  IMAD.U32 R170, R4, 0x10000, RZ ;  /* 0x0001000004aa7824 */ /* 0x022fe200078e00ff */
[----:B------:R-:W-:Y:S01]  /*3070*/  ISETP.GT.AND P3, PT, R0, 0x9, P0 ;  /* 0x000000090000780c */ /* 0x000fe20000764270 */
[----:B------:R-:W-:Y:S02]  /*3080*/  BSSY B1, `(.L_x_40) ;  /* 0x000000a000017945 */ /* 0x000fe40003800000 */
[----:B------:R-:W-:Y:S01]  /*3090*/  FMUL R171, R170, R23 ;  /* 0x00000017aaab7220 */ /* 0x000fe20000400000 */
[----:B------:R-:W-:-:S03]  /*30a0*/  @P2 IMAD.MOV.U32 R170, RZ, RZ, R216 ;  /* 0x000000ffffaa2224 */ /* 0x000fc600078e00d8 */
[----:B------:R-:W-:-:S05]  /*30b0*/  FFMA R171, R172, R22, R171 ;  /* 0x00000016acab7223 */ /* 0x000fca00000000ab */
[----:B------:R-:W-:-:S04]  /*30c0*/  F2FP.BF16.F32.PACK_AB R171, RZ, R171 ;  /* 0x000000abffab723e */ /* 0x000fc800000010ff */
[----:B------:R-:W-:Y:S01]  /*30d0*/  PRMT R172, R171, 0x7610, R172 ;  /* 0x00007610abac7816 */ /* 0x000fe200000000ac */
[----:B------:R-:W-:-:S05]  /*30e0*/  @P2 IMAD.MOV.U32 R171, RZ, RZ, R217 ;  /* 0x000000ffffab2224 */ /* 0x000fca00078e00d9 */
[----:B------:R1:W-:Y:S01]  /*30f0*/  @P2 STG.E.U16 desc[UR44][R170.64+0x10], R172 ;  /* 0x000010acaa002986 */ /* 0x0003e2000c10152c */
[----:B------:R-:W-:Y:S05]  /*3100*/  @!P3 BRA `(.L_x_41) ;  /* 0x000000000004b947 */ /* 0x000fea0003800000 */
[----:B------:R4:W5:Y:S02]  /*3110*/  LDG.E.LTC128B.U16 R4, desc[UR44][R6.64+0x12] ;  /* 0x0000122c06047981 */ /* 0x000964000c1e1520 */
.L_x_41:
[----:B------:R-:W-:Y:S05]  /*3120*/  BSYNC B1 ;  /* 0x0000000000017941 */ /* 0x000fea0003800000 */
.L_x_40:
[----:B-1---5:R-:W-:Y:S01]  /*3130*/  SHF.L.U32 R170, R4, 0x10, RZ ;  /* 0x0000001004aa7819 */ /* 0x022fe200000006ff */
[----:B------:R-:W-:Y:S01]  /*3140*/  @P3 IMAD.MOV.U32 R171, RZ, RZ, R217 ;  /* 0x000000ffffab3224 */ /* 0x000fe200078e00d9 */
[----:B------:R-:W-:Y:S01]  /*3150*/  ISETP.GT.AND P2, PT, R0, 0x8, P1 ;  /* 0x000000080000780c */ /* 0x000fe20000f44270 */
[----:B------:R-:W-:Y:S02]  /*3160*/  BSSY B1, `(.L_x_42) ;  /* 0x0000009000017945 */ /* 0x000fe40003800000 */
[----:B------:R-:W-:-:S04]  /*3170*/  FMUL R170, R170, R23 ;  /* 0x00000017aaaa7220 */ /* 0x000fc80000400000 */
[----:B------:R-:W-:-:S05]  /*3180*/  FFMA R170, R173, R22, R170 ;  /* 0x00000016adaa7223 */ /* 0x000fca00000000aa */
[----:B------:R-:W-:-:S04]  /*3190*/  F2FP.BF16.F32.PACK_AB R170, RZ, R170 ;  /* 0x000000aaffaa723e */ /* 0x000fc800000010ff */
[----:B------:R-:W-:Y:S01]  /*31a0*/  PRMT R172, R170, 0x7610, R172 ;  /* 0x00007610aaac7816 */ /* 0x000fe200000000ac */
[----:B------:R-:W-:-:S05]  /*31b0*/  @P3 IMAD.MOV.U32 R170, RZ, RZ, R216 ;  /* 0x000000ffffaa3224 */ /* 0x000fca00078e00d8 */
[----:B------:R1:W-:Y:S01]  /*31c0*/  @P3 STG.E.U16 desc[UR44][R170.64+0x12], R172 ;  /* 0x000012acaa003986 */ /* 0x0003e2000c10152c */
[----:B------:R-:W-:Y:S05]  /*31d0*/  @!P2 BRA `(.L_x_43) ;  /* 0x000000000004a947 */ /* 0x000fea0003800000 */
[----:B------:R0:W5:Y:S02]  /*31e0*/  LDG.E.LTC128B.U16 R4, desc[UR44][R168.64+0x10] ;  /* 0x0000102ca8047981 */ /* 0x000164000c1e1520 */
.L_x_43:
[----:B------:R-:W-:Y:S05]  /*31f0*/  BSYNC B1 ;  /* 0x0000000000017941 */ /* 0x000fea0003800000 */
.L_x_42:
        /* <DEDUP_REMOVED lines=12> */
.L_x_45:
[----:B------:R-:W-:Y:S05]  /*32c0*/  BSYNC B1 ;  /* 0x0000000000017941 */ /* 0x000fea0003800000 */
.L_x_44:
[----:B-1---5:R-:W-:Y:S01]  /*32d0*/  IMAD.U32 R170, R4, 0x10000, RZ ;  /* 0x0001000004aa7824 */ /* 0x022fe200078e00ff */
[----:B------:R-:W-:Y:S01]  /*32e0*/  ISETP.GT.AND P2, PT, R0, 0x10, P0 ;  /* 0x000000100000780c */ /* 0x000fe20000744270 */
[----:B------:R-:W-:Y:S01]  /*32f0*/  @P3 IMAD.MOV.U32 R171, RZ, RZ, R225 ;  /* 0x000000ffffab3224 */ /* 0x000fe200078e00e1 */
[----:B------:R-:W-:Y:S01]  /*3300*/  BSSY B1, `(.L_x_46) ;  /* 0x0000009000017945 */ /* 0x000fe20003800000 */
        /* <DEDUP_REMOVED lines=8> */
.L_x_47:
[----:B------:R-:W-:Y:S05]  /*3390*/  BSYNC B1 ;  /* 0x0000000000017941 */ /* 0x000fea0003800000 */
.L_x_46:
[----:B-1---5:R-:W-:Y:S01]  /*33a0*/  IMAD.U32 R170, R4, 0x10000, RZ ;  /* 0x0001000004aa7824 */ /* 0x022fe200078e00ff */
[----:B------:R-:W-:Y:S01]  /*33b0*/  ISETP.GT.AND P3, PT, R0, 0x11, P0 ;  /* 0x000000110000780c */ /* 0x000fe20000764270 */
[----:B------:R-:W-:Y:S02]  /*33c0*/  BSSY B1, `(.L_x_48) ;  /* 0x000000a000017945 */ /* 0x000fe40003800000 */
[----:B------:R-:W-:Y:S01]  /*33d0*/  FMUL R171, R170, R23 ;  /* 0x00000017aaab7220 */ /* 0x000fe20000400000 */
[----:B------:R-:W-:-:S03]  /*33e0*/  @P2 MOV R170, R216 ;  /* 0x000000d800aa2202 */ /* 0x000fc60000000f00 */
[----:B------:R-:W-:-:S05]  /*33f0*/  FFMA R171, R176, R22, R171 ;  /* 0x00000016b0ab7223 */ /* 0x000fca00000000ab */
[----:B------:R-:W-:-:S04]  /*3400*/  F2FP.BF16.F32.PACK_AB R171, RZ, R171 ;  /* 0x000000abffab723e */ /* 0x000fc800000010ff */
[----:B------:R-:W-:Y:S01]  /*3410*/  PRMT R172, R171, 0x7610, R172 ;  /* 0x00007610abac7816 */ /* 0x000fe200000000ac */
[----:B------:R-:W-:-:S05]  /*3420*/  @P2 IMAD.MOV.U32 R171, RZ, RZ, R217 ;  /* 0x000000ffffab2224 */ /* 0x000fca00078e00d9 */
[----:B------:R1:W-:Y:S01]  /*3430*/  @P2 STG.E.U16 desc[UR44][R170.64+0x20], R172 ;  /* 0x000020acaa002986 */ /* 0x0003e2000c10152c */
[----:B------:R-:W-:Y:S05]  /*3440*/  @!P3 BRA `(.L_x_49) ;  /* 0x000000000004b947 */ /* 0x000fea0003800000 */
[----:B------:R0:W5:Y:S02]  /*3450*/  LDG.E.LTC128B.U16 R4, desc[UR44][R6.64+0x22] ;  /* 0x0000222c06047981 */ /* 0x000164000c1e1520 */
.L_x_49:
[----:B------:R-:W-:Y:S05]  /*3460*/  BSYNC B1 ;  /* 0x0000000000017941 */ /* 0x000fea0003800000 */
.L_x_48:
        /* <DEDUP_REMOVED lines=12> */
.L_x_51:
[----:B------:R-:W-:Y:S05]  /*3530*/  BSYNC B1 ;  /* 0x0000000000017941 */ /* 0x000fea0003800000 */
.L_x_50:
        /* <DEDUP_REMOVED lines=12> */
.L_x_53:
[----:B------:R-:W-:Y:S05]  /*3600*/  BSYNC B1 ;  /* 0x0000000000017941 */ /* 0x000fea0003800000 */
.L_x_52:
[----:B-1---5:R-:W-:Y:S01]  /*3610*/  IMAD.U32 R170, R4, 0x10000, RZ ;  /* 0x0001000004aa7824 */ /* 0x022fe200078e00ff */
[----:B------:R-:W-:Y:S01]  /*3620*/  @P3 MOV R171, R225 ;  /* 0x000000e100ab3202 */ /* 0x000fe20000000f00 */
[----:B------:R-:W-:Y:S01]  /*3630*/  BSSY B1, `(.L_x_54) ;  /* 0x000000a000017945 */ /* 0x000fe20003800000 */
[----:B------:R-:W-:Y:S01]  /*3640*/  ISETP.GT.AND P2, PT, R0, 0x18, P0 ;  /* 0x000000180000780c */ /* 0x000fe20000744270 */
        /* <DEDUP_REMOVED lines=8> */
.L_x_55:
[----:B------:R-:W-:Y:S05]  /*36d0*/  BSYNC B1 ;  /* 0x0000000000017941 */ /* 0x000fea0003800000 */
.L_x_54:
        /* <DEDUP_REMOVED lines=12> */
.L_x_57:
[----:B------:R-:W-:Y:S05]  /*37a0*/  BSYNC B1 ;  /* 0x0000000000017941 */ /* 0x000fea0003800000 */
.L_x_56:
        /* <DEDUP_REMOVED lines=12> */
.L_x_59:
[----:B------:R-:W-:Y:S05]  /*3870*/  BSYNC B1 ;  /* 0x0000000000017941 */ /* 0x000fea0003800000 */
.L_x_58:
        /* <DEDUP_REMOVED lines=12> */
.L_x_61:
[----:B------:R-:W-:Y:S05]  /*3940*/  BSYNC B1 ;  /* 0x0000000000017941 */ /* 0x000fea0003800000 */
.L_x_60:
        /* <DEDUP_REMOVED lines=12> */
.L_x_63:
[----:B------:R-:W-:Y:S05]  /*3a10*/  BSYNC B1 ;  /* 0x0000000000017941 */ /* 0x000fea0003800000 */
.L_x_62:
        /* <DEDUP_REMOVED lines=12> */
.L_x_65:
[----:B------:R-:W-:Y:S05]  /*3ae0*/  BSYNC B1 ;  /* 0x0000000000017941 */ /* 0x000fea0003800000 */
.L_x_64:
        /* <DEDUP_REMOVED lines=12> */
.L_x_67:
[----:B------:R-:W-:Y:S05]  /*3bb0*/  BSYNC B1 ;  /* 0x0000000000017941 */ /* 0x000fea0003800000 */
.L_x_66:
        /* <DEDUP_REMOVED lines=12> */
.L_x_69:
[----:B------:R-:W-:Y:S05]  /*3c80*/  BSYNC B1 ;  /* 0x0000000000017941 */ /* 0x000fea0003800000 */
.L_x_68:
        /* <DEDUP_REMOVED lines=12> */
.L_x_71:
[----:B------:R-:W-:Y:S05]  /*3d50*/  BSYNC B1 ;  /* 0x0000000000017941 */ /* 0x000fea0003800000 */
.L_x_70:
        /* <DEDUP_REMOVED lines=12> */
.L_x_73:
[----:B------:R-:W-:Y:S05]  /*3e20*/  BSYNC B1 ;  /* 0x0000000000017941 */ /* 0x000fea0003800000 */
.L_x_72:
        /* <DEDUP_REMOVED lines=12> */
.L_x_75:
[----:B------:R-:W-:Y:S05]  /*3ef0*/  BSYNC B1 ;  /* 0x0000000000017941 */ /* 0x000fea0003800000 */
.L_x_74:
        /* <DEDUP_REMOVED lines=12> */
.L_x_77:
[----:B------:R-:W-:Y:S05]  /*3fc0*/  BSYNC B1 ;  /* 0x0000000000017941 */ /* 0x000fea0003800000 */
.L_x_76:
        /* <DEDUP_REMOVED lines=12> */
.L_x_79:
[----:B------:R-:W-:Y:S05]  /*4090*/  BSYNC B1 ;  /* 0x0000000000017941 */ /* 0x000fea0003800000 */
.L_x_78:
        /* <DEDUP_REMOVED lines=12> */
.L_x_81:
[----:B------:R-:W-:Y:S05]  /*4160*/  BSYNC B1 ;  /* 0x0000000000017941 */ /* 0x000fea0003800000 */
.L_x_80:
        /* <DEDUP_REMOVED lines=12> */
.L_x_83:
[----:B------:R-:W-:Y:S05]  /*4230*/  BSYNC B1 ;  /* 0x0000000000017941 */ /* 0x000fea0003800000 */
.L_x_82:
        /* <DEDUP_REMOVED lines=12> */
.L_x_85:
[----:B------:R-:W-:Y:S05]  /*4300*/  BSYNC B1 ;  /* 0x0000000000017941 */ /* 0x000fea0003800000 */
.L_x_84:
        /* <DEDUP_REMOVED lines=12> */
.L_x_87:
[----:B------:R-:W-:Y:S05]  /*43d0*/  BSYNC B1 ;  /* 0x0000000000017941 */ /* 0x000fea0003800000 */
.L_x_86:
        /* <DEDUP_REMOVED lines=12> */
.L_x_89:
[----:B------:R-:W-:Y:S05]  /*44a0*/  BSYNC B1 ;  /* 0x0000000000017941 */ /* 0x000fea0003800000 */
.L_x_88:
        /* <DEDUP_REMOVED lines=12> */
.L_x_91:
[----:B------:R-:W-:Y:S05]  /*4570*/  BSYNC B1 ;  /* 0x0000000000017941 */ /* 0x000fea0003800000 */
.L_x_90:
        /* <DEDUP_REMOVED lines=12> */
.L_x_93:
[----:B------:R-:W-:Y:S05]  /*4640*/  BSYNC B1 ;  /* 0x0000000000017941 */ /* 0x000fea0003800000 */
.L_x_92:
        /* <DEDUP_REMOVED lines=12> */
.L_x_95:
[----:B------:R-:W-:Y:S05]  /*4710*/  BSYNC B1 ;  /* 0x0000000000017941 */ /* 0x000fea0003800000 */
.L_x_94:
        /* <DEDUP_REMOVED lines=12> */
.L_x_97:
[----:B------:R-:W-:Y:S05]  /*47e0*/  BSYNC B1 ;  /* 0x0000000000017941 */ /* 0x000fea0003800000 */
.L_x_96:
        /* <DEDUP_REMOVED lines=12> */
.L_x_99:
[----:B------:R-:W-:Y:S05]  /*48b0*/  BSYNC B1 ;  /* 0x0000000000017941 */ /* 0x000fea0003800000 */
.L_x_98:
        /* <DEDUP_REMOVED lines=12> */
.L_x_101:
[----:B------:R-:W-:Y:S05]  /*4980*/  BSYNC B1 ;  /* 0x0000000000017941 */ /* 0x000fea0003800000 */
.L_x_100:
        /* <DEDUP_REMOVED lines=12> */
.L_x_103:
[----:B------:R-:W-:Y:S05]  /*4a50*/  BSYNC B1 ;  /* 0x0000000000017941 */ /* 0x000fea0003800000 */
.L_x_102:
        /* <DEDUP_REMOVED lines=12> */
.L_x_105:
[----:B------:R-:W-:Y:S05]  /*4b20*/  BSYNC B1 ;  /* 0x0000000000017941 */ /* 0x000fea0003800000 */
.L_x_104:
        /* <DEDUP_REMOVED lines=12> */
.L_x_107:
[----:B------:R-:W-:Y:S05]  /*4bf0*/  BSYNC B1 ;  /* 0x0000000000017941 */ /* 0x000fea0003800000 */
.L_x_106:
        /* <DEDUP_REMOVED lines=12> */
.L_x_109:
[----:B------:R-:W-:Y:S05]  /*4cc0*/  BSYNC B1 ;  /* 0x0000000000017941 */ /* 0x000fea0003800000 */
.L_x_108:
        /* <DEDUP_REMOVED lines=12> */
.L_x_111:
[----:B------:R-:W-:Y:S05]  /*4d90*/  BSYNC B1 ;  /* 0x0000000000017941 */ /* 0x000fea0003800000 */
.L_x_110:
        /* <DEDUP_REMOVED lines=12> */
.L_x_113:
[----:B------:R-:W-:Y:S05]  /*4e60*/  BSYNC B1 ;  /* 0x0000000000017941 */ /* 0x000fea0003800000 */
.L_x_112:
        /* <DEDUP_REMOVED lines=12> */
.L_x_115:
[----:B------:R-:W-:Y:S05]  /*4f30*/  BSYNC B1 ;  /* 0x0000000000017941 */ /* 0x000fea0003800000 */
.L_x_114:
        /* <DEDUP_REMOVED lines=12> */
.L_x_117:
[----:B------:R-:W-:Y:S05]  /*5000*/  BSYNC B1 ;  /* 0x0000000000017941 */ /* 0x000fea0003800000 */
.L_x_116:
        /* <DEDUP_REMOVED lines=12> */
.L_x_119:
[----:B------:R-:W-:Y:S05]  /*50d0*/  BSYNC B1 ;  /* 0x0000000000017941 */ /* 0x000fea0003800000 */
.L_x_118:
        /* <DEDUP_REMOVED lines=12> */
.L_x_121:
[----:B------:R-:W-:Y:S05]  /*51a0*/  BSYNC B1 ;  /* 0x0000000000017941 */ /* 0x000fea0003800000 */
.L_x_120:
[----:B0--345:R-:W-:Y:S01]  /*51b0*/  SHF.L.U32 R6, R4, 0x10, RZ ;  /* 0x0000001004067819 */ /* 0x039fe200000006ff */
[----:B------:R-:W-:Y:S01]  /*51c0*/  @P0 IMAD.MOV.U32 R7, RZ, RZ, R217 ;  /* 0x000000ffff070224 */ /* 0x000fe200078e00d9 */
[----:B------:R-:W-:Y:S01]  /*51d0*/  ISETP.GT.AND P2, PT, R0, 0x58, P1 ;  /* 0x000000580000780c */ /* 0x000fe20000f44270 */
[----:B------:R-:W-:Y:S02]  /*51e0*/  BSSY B1, `(.L_x_122) ;  /* 0x0000009000017945 */ /* 0x000fe40003800000 */
[----:B------:R-:W-:-:S04]  /*51f0*/  FMUL R6, R6, R23 ;  /* 0x0000001706067220 */ /* 0x000fc80000400000 */
[----:B------:R-:W-:-:S05]  /*5200*/  FFMA R6, R213, R22, R6 ;  /* 0x00000016d5067223 */ /* 0x000fca0000000006 */
[----:B------:R-:W-:-:S04]  /*5210*/  F2FP.BF16.F32.PACK_AB R6, RZ, R6 ;  /* 0x00000006ff06723e */ /* 0x000fc800000010ff */
[----:B-1----:R-:W-:Y:S01]  /*5220*/  PRMT R170, R6, 0x7610, R170 ;  /* 0x0000761006aa7816 */ /* 0x002fe200000000aa */
[----:B------:R-:W-:-:S05]  /*5230*/  @P0 IMAD.MOV.U32 R6, RZ, RZ, R216 ;  /* 0x000000ffff060224 */ /* 0x000fca00078e00d8 */
[----:B------:R0:W-:Y:S01]  /*5240*/  @P0 STG.E.U16 desc[UR44][R6.64+0xb2], R170 ;  /* 0x0000b2aa06000986 */ /* 0x0001e2000c10152c */
[----:B------:R-:W-:Y:S05]  /*5250*/  @!P2 BRA `(.L_x_123) ;  /* 0x000000000004a947 */ /* 0x000fea0003800000 */
[----:B------:R1:W5:Y:S02]  /*5260*/  LDG.E.LTC128B.U16 R4, desc[UR44][R168.64+0xb0] ;  /* 0x0000b02ca8047981 */ /* 0x000364000c1e1520 */
.L_x_123:
[----:B------:R-:W-:Y:S05]  /*5270*/  BSYNC B1 ;  /* 0x0000000000017941 */ /* 0x000fea0003800000 */
.L_x_122:
[----:B0----5:R-:W-:Y:S01]  /*5280*/  IMAD.U32 R6, R4, 0x10000, RZ ;  /* 0x0001000004067824 */ /* 0x021fe200078e00ff */
[----:B------:R-:W-:Y:S01]  /*5290*/  ISETP.GT.AND P1, PT, R0, 0x59, P1 ;  /* 0x000000590000780c */ /* 0x000fe20000f24270 */
[----:B------:R-:W-:Y:S01]  /*52a0*/  BSSY B1, `(.L_x_124) ;  /* 0x000000c000017945 */ /* 0x000fe20003800000 */
[----:B------:R-:W-:Y:S01]  /*52b0*/  IADD3 R175, P0, R5, 0x80, RZ ;  /* 0x0000008005af7810 */ /* 0x000fe20007f1e0ff */
[----:B------:R-:W-:Y:S01]  /*52c0*/  FMUL R7, R6, R23 ;  /* 0x0000001706077220 */ /* 0x000fe20000400000 */
[----:B------:R-:W-:-:S03]  /*52d0*/  @P2 IMAD.MOV.U32 R6, RZ, RZ, R224 ;  /* 0x000000ffff062224 */ /* 0x000fc600078e00e0 */
[----:B------:R-:W-:Y:S01]  /*52e0*/  FFMA R7, R214, R22, R7 ;  /* 0x00000016d6077223 */ /* 0x000fe20000000007 */
[----:B------:R-:W-:-:S04]  /*52f0*/  IMAD.X R171, RZ, RZ, UR7, P0 ;  /* 0x00000007ffab7e24 */ /* 0x000fc800080e06ff */
[----:B------:R-:W-:-:S04]  /*5300*/  F2FP.BF16.F32.PACK_AB R7, RZ, R7 ;  /* 0x00000007ff07723e */ /* 0x000fc800000010ff */
[----:B------:R-:W-:Y:S01]  /*5310*/  PRMT R170, R7, 0x7610, R170 ;  /* 0x0000761007aa7816 */ /* 0x000fe200000000aa */
[----:B------:R-:W-:-:S05]  /*5320*/  @P2 IMAD.MOV.U32 R7, RZ, RZ, R225 ;  /* 0x000000ffff072224 */ /* 0x000fca00078e00e1 */
[----:B------:R0:W-:Y:S01]  /*5330*/  @P2 STG.E.U16 desc[UR44][R6.64+0xb0], R170 ;  /* 0x0000b0aa06002986 */ /* 0x0001e2000c10152c */
[----:B------:R-:W-:Y:S05]  /*5340*/  @!P1 BRA `(.L_x_125) ;  /* 0x0000000000049947 */ /* 0x000fea0003800000 */
[----:B------:R3:W5:Y:S02]  /*5350*/  LDG.E.LTC128B.U16 R4, desc[UR44][R168.64+0xb2] ;  /* 0x0000b22ca8047981 */ /* 0x000764000c1e1520 */
.L_x_125:
[----:B------:R-:W-:Y:S05]  /*5360*/  BSYNC B1 ;  /* 0x0000000000017941 */ /* 0x000fea0003800000 */
.L_x_124:
[C---:B0----5:R-:W-:Y:S01]  /*5370*/  IMAD.U32 R6, R4.reuse, 0x10000, RZ ;  /* 0x0001000004067824 */ /* 0x061fe200078e00ff */
[----:B------:R-:W-:Y:S01]  /*5380*/  ISETP.GT.AND P0, PT, R3, 0x80, PT ;  /* 0x000000800300780c */ /* 0x000fe20003f04270 */
[-C--:B------:R-:W-:Y:S01]  /*5390*/  IMAD R170, R171, R8.reuse, RZ ;  /* 0x00000008abaa7224 */ /* 0x080fe200078e02ff */
[----:B------:R-:W-:Y:S01]  /*53a0*/  PRMT R176, R4, 0x7610, R176 ;  /* 0x0000761004b07816 */ /* 0x000fe200000000b0 */
[----:B-123--:R-:W-:Y:S01]  /*53b0*/  FMUL R168, R6, R23 ;  /* 0x0000001706a87220 */ /* 0x00efe20000400000 */
[----:B------:R-:W-:Y:S01]  /*53c0*/  IMAD.WIDE.U32 R6, R175, R8, R14 ;  /* 0x00000008af067225 */ /* 0x000fe200078e000e */
[----:B------:R-:W-:-:S03]  /*53d0*/  ISETP.GT.AND P4, PT, R0, RZ, P0 ;  /* 0x000000ff0000720c */ /* 0x000fc60000784270 */
[----:B------:R-:W-:Y:S01]  /*53e0*/  FFMA R215, R215, R22, R168 ;  /* 0x00000016d7d77223 */ /* 0x000fe200000000a8 */
[----:B------:R-:W-:Y:S01]  /*53f0*/  IMAD R177, R175, R9, R170 ;  /* 0x00000009afb17224 */ /* 0x000fe200078e02aa */
[----:B------:R-:W-:-:S03]  /*5400*/  LEA R168, P2, R6, R10, 0x1 ;  /* 0x0000000a06a87211 */ /* 0x000fc600078408ff */
[----:B------:R-:W-:Y:S01]  /*5410*/  IMAD.IADD R7, R7, 0x1, R177 ;  /* 0x0000000107077824 */ /* 0x000fe200078e02b1 */
[----:B------:R-:W-:-:S04]  /*5420*/  F2FP.BF16.F32.PACK_AB R215, RZ, R215 ;  /* 0x000000d7ffd7723e */ /* 0x000fc800000010ff */
[----:B------:R-:W-:Y:S01]  /*5430*/  LEA.HI.X R169, R6, R11, R7, 0x1, P2 ;  /* 0x0000000b06a97211 */ /* 0x000fe200010f0c07 */
[----:B------:R0:W-:Y:S04]  /*5440*/  @P1 STG.E.U16 desc[UR44][R224.64+0xb2], R215 ;  /* 0x0000b2d7e0001986 */ /* 0x0001e8000c10152c */
[----:B------:R-:W2:Y:S01]  /*5450*/  @P4 LDG.E.LTC128B.U16 R176, desc[UR44][R168.64] ;  /* 0x0000002ca8b04981 */ /* 0x000ea2000c1e1520 */
[----:B------:R-:W-:Y:S01]  /*5460*/  IMAD.WIDE.U32 R6, R175, R8, R220 ;  /* 0x00000008af067225 */ /* 0x000fe200078e00dc */
[----:B------:R-:W-:Y:S01]  /*5470*/  USHF.L.U64.HI UR4, UR8, 0x8, UR9 ;  /* 0x0000000808047899 */ /* 0x000fe20008010209 */
[----:B------:R-:W-:Y:S01]  /*5480*/  ISETP.GT.AND P2, PT, R0, 0x1, P0 ;  /* 0x000000010000780c */ /* 0x000fe20000744270 */
[----:B------:R-:W-:Y:S01]  /*5490*/  BSSY B1, `(.L_x_126) ;  /* 0x0000010000017945 */ /* 0x000fe20003800000 */
[----:B------:R-:W-:-:S02]  /*54a0*/  IMAD.IADD R7, R177, 0x1, R7 ;  /* 0x00000001b1077824 */ /* 0x000fc400078e0207 */
[----:B------:R-:W-:Y:S02]  /*54b0*/  IMAD.U32 R171, RZ, RZ, UR8 ;  /* 0x00000008ffab7e24 */ /* 0x000fe4000f8e00ff */
[----:B------:R-:W-:-:S03]  /*54c0*/  IMAD.WIDE.U32 R172, R20, UR42, R6 ;  /* 0x0000002a14ac7c25 */ /* 0x000fc6000f8e0006 */
[----:B------:R-:W-:Y:S02]  /*54d0*/  LEA R170, P1, R171, R216, 0x8 ;  /* 0x000000d8abaa7211 */ /* 0x000fe400078240ff */
[----:B------:R-:W-:Y:S02]  /*54e0*/  LEA R6, P3, R172, R10, 0x1 ;  /* 0x0000000aac067211 */ /* 0x000fe400078608ff */
[----:B------:R-:W-:Y:S02]  /*54f0*/  IADD3.X R171, R217, UR4, RZ, P1, !PT ;  /* 0x00000004d9ab7c10 */ /* 0x000fe40008ffe4ff */
[----:B--2---:R-:W-:-:S05]  /*5500*/  SHF.L.U32 R4, R176, 0x10, RZ ;  /* 0x00000010b0047819 */ /* 0x004fca00000006ff */
[----:B------:R-:W-:Y:S01]  /*5510*/  FMUL R7, R4, R23 ;  /* 0x0000001704077220 */ /* 0x000fe20000400000 */
[----:B------:R-:W-:-:S03]  /*5520*/  IMAD.IADD R4, R223, 0x1, R173 ;  /* 0x00000001df047824 */ /* 0x000fc600078e02ad */
[----:B------:R-:W-:-:S05]  /*5530*/  FFMA R7, R120, R22, R7 ;  /* 0x0000001678077223 */ /* 0x000fca0000000007 */
[----:B------:R-:W-:Y:S02]  /*5540*/  F2FP.BF16.F32.PACK_AB R120, RZ, R7 ;  /* 0x00000007ff78723e */ /* 0x000fe400000010ff */
[----:B------:R-:W-:-:S03]  /*5550*/  LEA.HI.X R7, R172, R11, R4, 0x1, P3 ;  /* 0x0000000bac077211 */ /* 0x000fc600018f0c04 */
[----:B------:R0:W-:Y:S01]  /*5560*/  @P4 STG.E.U16 desc[UR44][R170.64], R120 ;  /* 0x00000078aa004986 */ /* 0x0001e2000c10152c */
[----:B------:R-:W-:Y:S05]  /*5570*/  @!P2 BRA `(.L_x_127) ;  /* 0x000000000004a947 */ /* 0x000fea0003800000 */
[----:B------:R1:W5:Y:S02]  /*5580*/  LDG.E.LTC128B.U16 R176, desc[UR44][R6.64+0x2] ;  /* 0x0000022c06b07981 */ /* 0x000364000c1e1520 */
.L_x_127:
[----:B------:R-:W-:Y:S05]  /*5590*/  BSYNC B1 ;  /* 0x0000000000017941 */ /* 0x000fea0003800000 */
.L_x_126:
[----:B-----5:R-:W-:Y:S01]  /*55a0*/  IMAD.U32 R4, R176, 0x10000, RZ ;  /* 0x00010000b0047824 */ /* 0x020fe200078e00ff */
[----:B------:R-:W-:Y:S01]  /*55b0*/  ISETP.GT.AND P1, PT, R3, 0x88, PT ;  /* 0x000000880300780c */ /* 0x000fe20003f24270 */
[----:B------:R-:W-:Y:S01]  /*55c0*/  IMAD.WIDE.U32 R174, R175, R8, R218 ;  /* 0x00000008afae7225 */ /* 0x000fe200078e00da */
[----:B------:R-:W-:Y:S03]  /*55d0*/  BSSY B1, `(.L_x_128) ;  /* 0x0000012000017945 */ /* 0x000fe60003800000 */
[----:B------:R-:W-:Y:S01]  /*55e0*/  FMUL R4, R4, R23 ;  /* 0x0000001704047220 */ /* 0x000fe20000400000 */
[----:B------:R-:W-:Y:S01]  /*55f0*/  ISETP.GT.AND P3, PT, R0, RZ, P1 ;  /* 0x000000ff0000720c */ /* 0x000fe20000f64270 */
[----:B------:R-:W-:Y:S01]  /*5600*/  IMAD.IADD R177, R177, 0x1, R175 ;  /* 0x00000001b1b17824 */ /* 0x000fe200078e02af */
[----:B0-----:R-:W-:Y:S01]  /*5610*/  IADD3 R120, P4, R12, R174, RZ ;  /* 0x000000ae0c787210 */ /* 0x001fe20007f9e0ff */
[----:B------:R-:W-:Y:S01]  /*5620*/  FFMA R4, R121, R22, R4 ;  /* 0x0000001679047223 */ /* 0x000fe20000000004 */
[----:B------:R-:W-:-:S04]  /*5630*/  IADD3 R174, P5, R220, R174, RZ ;  /* 0x000000aedcae7210 */ /* 0x000fc80007fbe0ff */
[----:B------:R-:W-:Y:S01]  /*5640*/  F2FP.BF16.F32.PACK_AB R121, RZ, R4 ;  /* 0x00000004ff79723e */ /* 0x000fe200000010ff */
[----:B------:R-:W-:Y:S01]  /*5650*/  IMAD.X R4, R177, 0x1, R15, P4 ;  /* 0x00000001b1047824 */ /* 0x000fe200020e060f */
[C---:B------:R-:W-:Y:S01]  /*5660*/  LEA R168, P4, R120.reuse, R10, 0x1 ;  /* 0x0000000a78a87211 */ /* 0x040fe200078808ff */
[----:B------:R-:W-:Y:S01]  /*5670*/  IMAD.X R175, R221, 0x1, R177, P5 ;  /* 0x00000001ddaf7824 */ /* 0x000fe200028e06b1 */
[----:B------:R-:W-:Y:S01]  /*5680*/  PRMT R172, R121, 0x7610, R172 ;  /* 0x0000761079ac7816 */ /* 0x000fe200000000ac */
[----:B------:R-:W-:Y:S01]  /*5690*/  IMAD.MOV.U32 R121, RZ, RZ, R171 ;  /* 0x000000ffff797224 */ /* 0x000fe200078e00ab */
[----:B------:R-:W-:Y:S01]  /*56a0*/  LEA.HI.X R169, R120, R11, R4, 0x1, P4 ;  /* 0x0000000b78a97211 */ /* 0x000fe200020f0c04 */
[----:B------:R-:W-:-:S05]  /*56b0*/  IMAD.MOV.U32 R120, RZ, RZ, R170 ;  /* 0x000000ffff787224 */ /* 0x000fca00078e00aa */
[----:B------:R0:W-:Y:S01]  /*56c0*/  @P2 STG.E.U16 desc[UR44][R120.64+0x2], R172 ;  /* 0x000002ac78002986 */ /* 0x0001e2000c10152c */
[----:B------:R-:W-:Y:S05]  /*56d0*/  @!P3 BRA `(.L_x_129) ;  /* 0x000000000004b947 */ /* 0x000fea0003800000 */
[----:B------:R2:W5:Y:S02]  /*56e0*/  LDG.E.LTC128B.U16 R176, desc[UR44][R168.64] ;  /* 0x0000002ca8b07981 */ /* 0x000564000c1e1520 */
.L_x_129:
[----:B------:R-:W-:Y:S05]  /*56f0*/  BSYNC B1 ;  /* 0x0000000000017941 */ /* 0x000fea0003800000 */
.L_x_128:
[----:B-----5:R-:W-:Y:S01]  /*5700*/  IMAD.U32 R4, R176, 0x10000, RZ ;  /* 0x00010000b0047824 */ /* 0x020fe200078e00ff */
[----:B0-----:R-:W-:Y:S01]  /*5710*/  IADD3 R172, P2, R170, R21, RZ ;  /* 0x00000015aaac7210 */ /* 0x001fe20007f5e0ff */
[----:B------:R-:W-:Y:S01]  /*5720*/  IMAD.WIDE.U32 R174, R20, UR42, R174 ;  /* 0x0000002a14ae7c25 */ /* 0x000fe2000f8e00ae */
[----:B------:R-:W-:Y:S03]  /*5730*/  BSSY B1, `(.L_x_130) ;  /* 0x000000c000017945 */ /* 0x000fe60003800000 */
[----:B--2---:R-:W-:Y:S01]  /*5740*/  FMUL R169, R4, R23 ;  /* 0x0000001704a97220 */ /* 0x004fe20000400000 */
[----:B------:R-:W-:Y:S01]  /*5750*/  IMAD.X R173, R171, 0x1, R227, P2 ;  /* 0x00000001abad7824 */ /* 0x000fe200010e06e3 */
[----:B------:R-:W-:Y:S02]  /*5760*/  IADD3 R4, R223, R175, RZ ;  /* 0x000000afdf047210 */ /* 0x000fe40007ffe0ff */
[----:B------:R-:W-:Y:S01]  /*5770*/  FFMA R169, R122, R22, R169 ;  /* 0x000000167aa97223 */ /* 0x000fe200000000a9 */
[----:B------:R-:W-:-:S04]  /*5780*/  LEA R168, P4, R174, R10, 0x1 ;  /* 0x0000000aaea87211 */ /* 0x000fc800078808ff */
[----:B------:R-:W-:Y:S02]  /*5790*/  F2FP.BF16.F32.PACK_AB R122, RZ, R169 ;  /* 0x000000a9ff7a723e */ /* 0x000fe400000010ff */
[----:B------:R-:W-:Y:S02]  /*57a0*/  LEA.HI.X R169, R174, R11, R4, 0x1, P4 ;  /* 0x0000000baea97211 */ /* 0x000fe400020f0c04 */
[----:B------:R-:W-:Y:S01]  /*57b0*/  ISETP.GT.AND P4, PT, R0, 0x1, P1 ;  /* 0x000000010000780c */ /* 0x000fe20000f84270 */
[----:B------:R0:W-:-:S12]  /*57c0*/  @P3 STG.E.U16 desc[UR44][R172.64], R122 ;  /* 0x0000007aac003986 */ /* 0x0001d8000c10152c */
[----:B0-----:R-:W-:Y:S05]  /*57d0*/  @!P4 BRA `(.L_x_131) ;  /* 0x000000000004c947 */ /* 0x001fea0003800000 */
[----:B------:R0:W5:Y:S02]  /*57e0*/  LDG.E.LTC128B.U16 R176, desc[UR44][R168.64+0x2] ;  /* 0x0000022ca8b07981 */ /* 0x000164000c1e1520 */
.L_x_131:
[----:B------:R-:W-:Y:S05]  /*57f0*/  BSYNC B1 ;  /* 0x0000000000017941 */ /* 0x000fea0003800000 */
.L_x_130:
[----:B-----5:R-:W-:Y:S01]  /*5800*/  IMAD.U32 R4, R176, 0x10000, RZ ;  /* 0x00010000b0047824 */ /* 0x020fe200078e00ff */
[----:B------:R-:W-:Y:S01]  /*5810*/  IADD3 R122, P2, R21, R170, RZ ;  /* 0x000000aa157a7210 */ /* 0x000fe20007f5e0ff */
[----:B------:R-:W-:Y:S01]  /*5820*/  BSSY B1, `(.L_x_132) ;  /* 0x0000009000017945 */ /* 0x000fe20003800000 */
[----:B------:R-:W-:Y:S01]  /*5830*/  ISETP.GT.AND P3, PT, R0, 0x8, P0 ;  /* 0x000000080000780c */ /* 0x000fe20000764270 */
[----:B------:R-:W-:-:S04]  /*5840*/  FMUL R4, R4, R23 ;  /* 0x0000001704047220 */ /* 0x000fc80000400000 */
[----:B------:R-:W-:Y:S01]  /*5850*/  FFMA R4, R123, R22, R4 ;  /* 0x000000167b047223 */ /* 0x000fe20000000004 */
[----:B------:R-:W-:-:S04]  /*5860*/  IMAD.X R123, R227, 0x1, R171, P2 ;  /* 0x00000001e37b7824 */ /* 0x000fc800010e06ab */
[----:B------:R-:W-:-:S05]  /*5870*/  F2FP.BF16.F32.PACK_AB R4, RZ, R4 ;  /* 0x00000004ff04723e */ /* 0x000fca00000010ff */
[----:B------:R2:W-:Y:S01]  /*5880*/  @P4 STG.E.U16 desc[UR44][R122.64+0x2], R4 ;  /* 0x000002047a004986 */ /* 0x0005e2000c10152c */
[----:B------:R-:W-:Y:S05]  /*5890*/  @!P3 BRA `(.L_x_133) ;  /* 0x000000000004b947 */ /* 0x000fea0003800000 */
[----:B------:R3:W5:Y:S02]  /*58a0*/  LDG.E.LTC128B.U16 R176, desc[UR44][R6.64+0x10] ;  /* 0x0000102c06b07981 */ /* 0x000764000c1e1520 */
.L_x_133:
[----:B------:R-:W-:Y:S05]  /*58b0*/  BSYNC B1 ;  /* 0x0000000000017941 */ /* 0x000fea0003800000 */
.L_x_132:
[----:B--2--5:R-:W-:Y:S01]  /*58c0*/  IMAD.U32 R4, R176, 0x10000, RZ ;  /* 0x00010000b0047824 */ /* 0x024fe200078e00ff */
[----:B------:R-:W-:Y:S01]  /*58d0*/  ISETP.GT.AND P2, PT, R0, 0x9, P0 ;  /* 0x000000090000780c */ /* 0x000fe20000744270 */
[----:B------:R-:W-:Y:S02]  /*58e0*/  BSSY B1, `(.L_x_134) ;  /* 0x0000007000017945 */ /* 0x000fe40003800000 */
[----:B------:R-:W-:-:S04]  /*58f0*/  FMUL R175, R4, R23 ;  /* 0x0000001704af7220 */ /* 0x000fc80000400000 */
[----:B------:R-:W-:-:S05]  /*5900*/  FFMA R175, R124, R22, R175 ;  /* 0x000000167caf7223 */ /* 0x000fca00000000af */
[----:B------:R-:W-:-:S05]  /*5910*/  F2FP.BF16.F32.PACK_AB R175, RZ, R175 ;  /* 0x000000afffaf723e */ /* 0x000fca00000010ff */
[----:B------:R2:W-:Y:S01]  /*5920*/  @P3 STG.E.U16 desc[UR44][R170.64+0x10], R175 ;  /* 0x000010afaa003986 */ /* 0x0005e2000c10152c */
[----:B------:R-:W-:Y:S05]  /*5930*/  @!P2 BRA `(.L_x_135) ;  /* 0x000000000004a947 */ /* 0x000fea0003800000 */
[----:B------:R4:W5:Y:S02]  /*5940*/  LDG.E.LTC128B.U16 R176, desc[UR44][R6.64+0x12] ;  /* 0x0000122c06b07981 */ /* 0x000964000c1e1520 */
.L_x_135:
[----:B------:R-:W-:Y:S05]  /*5950*/  BSYNC B1 ;  /* 0x0000000000017941 */ /* 0x000fea0003800000 */
.L_x_134:
[----:B-----5:R-:W-:Y:S01]  /*5960*/  IMAD.U32 R4, R176, 0x10000, RZ ;  /* 0x00010000b0047824 */ /* 0x020fe200078e00ff */
        /* <DEDUP_REMOVED lines=8> */
.L_x_137:
[----:B------:R-:W-:Y:S05]  /*59f0*/  BSYNC B1 ;  /* 0x0000000000017941 */ /* 0x000fea0003800000 */
.L_x_136:
[----:B0----5:R-:W-:Y:S01]  /*5a00*/  IMAD.U32 R4, R176, 0x10000, RZ ;  /* 0x00010000b0047824 */ /* 0x021fe200078e00ff */
        /* <DEDUP_REMOVED lines=11> */
.L_x_139:
[----:B------:R-:W-:Y:S05]  /*5ac0*/  BSYNC B1 ;  /* 0x0000000000017941 */ /* 0x000fea0003800000 */
.L_x_138:
[----:B0----5:R-:W-:Y:S01]  /*5ad0*/  IMAD.U32 R4, R176, 0x10000, RZ ;  /* 0x00010000b0047824 */ /* 0x021fe200078e00ff */
        /* <DEDUP_REMOVED lines=8> */
.L_x_141:
[----:B------:R-:W-:Y:S05]  /*5b60*/  BSYNC B1 ;  /* 0x0000000000017941 */ /* 0x000fea0003800000 */
.L_x_140:
[----:B0----5:R-:W-:Y:S01]  /*5b70*/  SHF.L.U32 R4, R176, 0x10, RZ ;  /* 0x00000010b0047819 */ /* 0x021fe200000006ff */
        /* <DEDUP_REMOVED lines=11> */
.L_x_143:
[----:B------:R-:W-:Y:S05]  /*5c30*/  BSYNC B1 ;  /* 0x0000000000017941 */ /* 0x000fea0003800000 */
.L_x_142:
        /* <DEDUP_REMOVED lines=9> */
.L_x_145:
[----:B------:R-:W-:Y:S05]  /*5cd0*/  BSYNC B1 ;  /* 0x0000000000017941 */ /* 0x000fea0003800000 */
.L_x_144:
        /* <DEDUP_REMOVED lines=12> */
.L_x_147:
[----:B------:R-:W-:Y:S05]  /*5da0*/  BSYNC B1 ;  /* 0x0000000000017941 */ /* 0x000fea0003800000 */
.L_x_146:
        /* <DEDUP_REMOVED lines=9> */
.L_x_149:
[----:B------:R-:W-:Y:S05]  /*5e40*/  BSYNC B1 ;  /* 0x0000000000017941 */ /* 0x000fea0003800000 */
.L_x_148:
[----:B0----5:R-:W-:Y:S01]  /*5e50*/  IMAD.U32 R4, R176, 0x10000, RZ ;  /* 0x00010000b0047824 */ /* 0x021fe200078e00ff */
[----:B------:R-:W-:Y:S01]  /*5e60*/  ISETP.GT.AND P2, PT, R0, 0x19, P0 ;  /* 0x000000190000780c */ /* 0x000fe20000744270 */
[----:B------:R-:W-:Y:S01]  /*5e70*/  @P3 IMAD.MOV.U32 R124, RZ, RZ, R170 ;  /* 0x000000ffff7c3224 */ /* 0x000fe200078e00aa */
[----:B------:R-:W-:Y:S01]  /*5e80*/  BSSY B1, `(.L_x_150) ;  /* 0x0000009000017945 */ /* 0x000fe20003800000 */
[----:B------:R-:W-:-:S04]  /*5e90*/  FMUL R125, R4, R23 ;  /* 0x00000017047d7220 */ /* 0x000fc80000400000 */
[----:B------:R-:W-:-:S05]  /*5ea0*/  FFMA R125, R132, R22, R125 ;  /* 0x00000016847d7223 */ /* 0x000fca000000007d */
[----:B------:R-:W-:-:S04]  /*5eb0*/  F2FP.BF16.F32.PACK_AB R125, RZ, R125 ;  /* 0x0000007dff7d723e */ /* 0x000fc800000010ff */
[----:B------:R-:W-:Y:S02]  /*5ec0*/  PRMT R4, R125, 0x7610, R4 ;  /* 0x000076107d047816 */ /* 0x000fe40000000004 */
[----:B------:R-:W-:-:S05]  /*5ed0*/  @P3 MOV R125, R171 ;  /* 0x000000ab007d3202 */ /* 0x000fca0000000f00 */
[----:B------:R0:W-:Y:S01]  /*5ee0*/  @P3 STG.E.U16 desc[UR44][R124.64+0x30], R4 ;  /* 0x000030047c003986 */ /* 0x0001e2000c10152c */
[----:B------:R-:W-:Y:S05]  /*5ef0*/  @!P2 BRA `(.L_x_151) ;  /* 0x000000000004a947 */ /* 0x000fea0003800000 */
[----:B------:R0:W5:Y:S02]  /*5f00*/  LDG.E.LTC128B.U16 R176, desc[UR44][R6.64+0x32] ;  /* 0x0000322c06b07981 */ /* 0x000164000c1e1520 */
.L_x_151:
[----:B------:R-:W-:Y:S05]  /*5f10*/  BSYNC B1 ;  /* 0x0000000000017941 */ /* 0x000fea0003800000 */
.L_x_150:
        /* <DEDUP_REMOVED lines=9> */
.L_x_153:
[----:B------:R-:W-:Y:S05]  /*5fb0*/  BSYNC B1 ;  /* 0x0000000000017941 */ /* 0x000fea0003800000 */
.L_x_152:
        /* <DEDUP_REMOVED lines=12> */
.L_x_155:
[----:B------:R-:W-:Y:S05]  /*6080*/  BSYNC B1 ;  /* 0x0000000000017941 */ /* 0x000fea0003800000 */
.L_x_154:
        /* <DEDUP_REMOVED lines=9> */
.L_x_157:
[----:B------:R-:W-:Y:S05]  /*6120*/  BSYNC B1 ;  /* 0x0000000000017941 */ /* 0x000fea0003800000 */
.L_x_156:
        /* <DEDUP_REMOVED lines=12> */
.L_x_159:
[----:B------:R-:W-:Y:S05]  /*61f0*/  BSYNC B1 ;  /* 0x0000000000017941 */ /* 0x000fea0003800000 */
.L_x_158:
        /* <DEDUP_REMOVED lines=9> */
.L_x_161:
[----:B------:R-:W-:Y:S05]  /*6290*/  BSYNC B1 ;  /* 0x0000000000017941 */ /* 0x000fea0003800000 */
.L_x_160:
        /* <DEDUP_REMOVED lines=12> */
.L_x_163:
[----:B------:R-:W-:Y:S05]  /*6360*/  BSYNC B1 ;  /* 0x0000000000017941 */ /* 0x000fea0003800000 */
.L_x_162:
        /* <DEDUP_REMOVED lines=9> */
.L_x_165:
[----:B------:R-:W-:Y:S05]  /*6400*/  BSYNC B1 ;  /* 0x0000000000017941 */ /* 0x000fea0003800000 */
.L_x_164:
        /* <DEDUP_REMOVED lines=12> */
.L_x_167:
[----:B------:R-:W-:Y:S05]  /*64d0*/  BSYNC B1 ;  /* 0x0000000000017941 */ /* 0x000fea0003800000 */
.L_x_166:
        /* <DEDUP_REMOVED lines=9> */
.L_x_169:
[----:B------:R-:W-:Y:S05]  /*6570*/  BSYNC B1 ;  /* 0x0000000000017941 */ /* 0x000fea0003800000 */
.L_x_168:
[----:B0----5:R-:W-:Y:S01]  /*6580*/  IMAD.U32 R4, R176, 0x10000, RZ ;  /* 0x00010000b0047824 */ /* 0x021fe200078e00ff */
        /* <DEDUP_REMOVED lines=11> */
.L_x_171:
[----:B------:R-:W-:Y:S05]  /*6640*/  BSYNC B1 ;  /* 0x0000000000017941 */ /* 0x000fea0003800000 */
.L_x_170:
        /* <DEDUP_REMOVED lines=9> */
.L_x_173:
[----:B------:R-:W-:Y:S05]  /*66e0*/  BSYNC B1 ;  /* 0x0000000000017941 */ /* 0x000fea0003800000 */
.L_x_172:
        /* <DEDUP_REMOVED lines=12> */
.L_x_175:
[----:B------:R-:W-:Y:S05]  /*67b0*/  BSYNC B1 ;  /* 0x0000000000017941 */ /* 0x000fea0003800000 */
.L_x_174:
        /* <DEDUP_REMOVED lines=9> */
.L_x_177:
[----:B------:R-:W-:Y:S05]  /*6850*/  BSYNC B1 ;  /* 0x0000000000017941 */ /* 0x000fea0003800000 */
.L_x_176:
        /* <DEDUP_REMOVED lines=12> */
.L_x_179:
[----:B------:R-:W-:Y:S05]  /*6920*/  BSYNC B1 ;  /* 0x0000000000017941 */ /* 0x000fea0003800000 */
.L_x_178:
        /* <DEDUP_REMOVED lines=9> */
.L_x_181:
[----:B------:R-:W-:Y:S05]  /*69c0*/  BSYNC B1 ;  /* 0x0000000000017941 */ /* 0x000fea0003800000 */
.L_x_180:
        /* <DEDUP_REMOVED lines=12> */
.L_x_183:
[----:B------:R-:W-:Y:S05]  /*6a90*/  BSYNC B1 ;  /* 0x0000000000017941 */ /* 0x000fea0003800000 */
.L_x_182:
        /* <DEDUP_REMOVED lines=9> */
.L_x_185:
[----:B------:R-:W-:Y:S05]  /*6b30*/  BSYNC B1 ;  /* 0x0000000000017941 */ /* 0x000fea0003800000 */
.L_x_184:
        /* <DEDUP_REMOVED lines=12> */
.L_x_187:
[----:B------:R-:W-:Y:S05]  /*6c00*/  BSYNC B1 ;  /* 0x0000000000017941 */ /* 0x000fea0003800000 */
.L_x_186:
[----:B0----5:R-:W-:Y:S01]  /*6c10*/  SHF.L.U32 R4, R176, 0x10, RZ ;  /* 0x00000010b0047819 */ /* 0x021fe200000006ff */
[----:B------:R-:W-:Y:S01]  /*6c20*/  BSSY B1, `(.L_x_188) ;  /* 0x0000008000017945 */ /* 0x000fe20003800000 */
[----:B------:R-:W-:-:S03]  /*6c30*/  ISETP.GT.AND P3, PT, R0, 0x40, P0 ;  /* 0x000000400000780c */ /* 0x000fc60000764270 */
[----:B------:R-:W-:-:S04]  /*6c40*/  FMUL R4, R4, R23 ;  /* 0x0000001704047220 */ /* 0x000fc80000400000 */
[----:B------:R-:W-:-:S05]  /*6c50*/  FFMA R4, R151, R22, R4 ;  /* 0x0000001697047223 */ /* 0x000fca0000000004 */
[----:B------:R-:W-:-:S05]  /*6c60*/  F2FP.BF16.F32.PACK_AB R4, RZ, R4 ;  /* 0x00000004ff04723e */ /* 0x000fca00000010ff */
[----:B------:R0:W-:Y:S01]  /*6c70*/  @P2 STG.E.U16 desc[UR44][R122.64+0x72], R4 ;  /* 0x000072047a002986 */ /* 0x0001e2000c10152c */
[----:B------:R-:W-:Y:S05]  /*6c80*/  @!P3 BRA `(.L_x_189) ;  /* 0x000000000004b947 */ /* 0x000fea0003800000 */
[----:B------:R0:W5:Y:S02]  /*6c90*/  LDG.E.LTC128B.U16 R176, desc[UR44][R6.64+0x80] ;  /* 0x0000802c06b07981 */ /* 0x000164000c1e1520 */
.L_x_189:
[----:B------:R-:W-:Y:S05]  /*6ca0*/  BSYNC B1 ;  /* 0x0000000000017941 */ /* 0x000fea0003800000 */
.L_x_188:
        /* <DEDUP_REMOVED lines=12> */
.L_x_191:
[----:B------:R-:W-:Y:S05]  /*6d70*/  BSYNC B1 ;  /* 0x0000000000017941 */ /* 0x000fea0003800000 */
.L_x_190:
        /* <DEDUP_REMOVED lines=9> */
.L_x_193:
[----:B------:R-:W-:Y:S05]  /*6e10*/  BSYNC B1 ;  /* 0x0000000000017941 */ /* 0x000fea0003800000 */
.L_x_192:
        /* <DEDUP_REMOVED lines=12> */
.L_x_195:
[----:B------:R-:W-:Y:S05]  /*6ee0*/  BSYNC B1 ;  /* 0x0000000000017941 */ /* 0x000fea0003800000 */
.L_x_194:
        /* <DEDUP_REMOVED lines=9> */
.L_x_197:
[----:B------:R-:W-:Y:S05]  /*6f80*/  BSYNC B1 ;  /* 0x0000000000017941 */ /* 0x000fea0003800000 */
.L_x_196:
        /* <DEDUP_REMOVED lines=12> */
.L_x_199:
[----:B------:R-:W-:Y:S05]  /*7050*/  BSYNC B1 ;  /* 0x0000000000017941 */ /* 0x000fea0003800000 */
.L_x_198:
        /* <DEDUP_REMOVED lines=9> */
.L_x_201:
[----:B------:R-:W-:Y:S05]  /*70f0*/  BSYNC B1 ;  /* 0x0000000000017941 */ /* 0x000fea0003800000 */
.L_x_200:
        /* <DEDUP_REMOVED lines=12> */
.L_x_203:
[----:B------:R-:W-:Y:S05]  /*71c0*/  BSYNC B1 ;  /* 0x0000000000017941 */ /* 0x000fea0003800000 */
.L_x_202:
        /* <DEDUP_REMOVED lines=9> */
.L_x_205:
[----:B------:R-:W-:Y:S05]  /*7260*/  BSYNC B1 ;  /* 0x0000000000017941 */ /* 0x000fea0003800000 */
.L_x_204:
        /* <DEDUP_REMOVED lines=12> */
.L_x_207:
[----:B------:R-:W-:Y:S05]  /*7330*/  BSYNC B1 ;  /* 0x0000000000017941 */ /* 0x000fea0003800000 */
.L_x_206:
        /* <DEDUP_REMOVED lines=9> */
.L_x_209:
[----:B------:R-:W-:Y:S05]  /*73d0*/  BSYNC B1 ;  /* 0x0000000000017941 */ /* 0x000fea0003800000 */
.L_x_208:
        /* <DEDUP_REMOVED lines=12> */
.L_x_211:
[----:B------:R-:W-:Y:S05]  /*74a0*/  BSYNC B1 ;  /* 0x0000000000017941 */ /* 0x000fea0003800000 */
.L_x_210:
        /* <DEDUP_REMOVED lines=9> */
.L_x_213:
[----:B------:R-:W-:Y:S05]  /*7540*/  BSYNC B1 ;  /* 0x0000000000017941 */ /* 0x000fea0003800000 */
.L_x_212:
        /* <DEDUP_REMOVED lines=9> */
.L_x_215:
[----:B------:R-:W-:Y:S05]  /*75e0*/  BSYNC B1 ;  /* 0x0000000000017941 */ /* 0x000fea0003800000 */
.L_x_214:
        /* <DEDUP_REMOVED lines=9> */
.L_x_217:
[----:B------:R-:W-:Y:S05]  /*7680*/  BSYNC B1 ;  /* 0x0000000000017941 */ /* 0x000fea0003800000 */
.L_x_216:
[----:B0----5:R-:W-:Y:S01]  /*7690*/  SHF.L.U32 R4, R176, 0x10, RZ ;  /* 0x00000010b0047819 */ /* 0x021fe200000006ff */
[----:B------:R-:W-:Y:S01]  /*76a0*/  BSSY B1, `(.L_x_218) ;  /* 0x000000b000017945 */ /* 0x000fe20003800000 */
[----:B------:R-:W-:Y:S02]  /*76b0*/  ISETP.GT.AND P1, PT, R0, 0x59, P1 ;  /* 0x000000590000780c */ /* 0x000fe40000f24270 */
[----:B------:R-:W-:Y:S01]  /*76c0*/  IADD3 R127, P0, R5, 0x100, RZ ;  /* 0x00000100057f7810 */ /* 0x000fe20007f1e0ff */
[----:B-1-34-:R-:W-:-:S04]  /*76d0*/  FMUL R7, R4, R23 ;  /* 0x0000001704077220 */ /* 0x01afc80000400000 */
[----:B------:R-:W-:-:S05]  /*76e0*/  FFMA R7, R166, R22, R7 ;  /* 0x00000016a6077223 */ /* 0x000fca0000000007 */
[----:B------:R-:W-:-:S04]  /*76f0*/  F2FP.BF16.F32.PACK_AB R7, RZ, R7 ;  /* 0x00000007ff07723e */ /* 0x000fc800000010ff */
[----:B------:R-:W-:Y:S01]  /*7700*/  PRMT R4, R7, 0x7610, R4 ;  /* 0x0000761007047816 */ /* 0x000fe20000000004 */
[----:B------:R-:W-:-:S04]  /*7710*/  IMAD.X R7, RZ, RZ, UR7, P0 ;  /* 0x00000007ff077e24 */ /* 0x000fc800080e06ff */
[----:B------:R0:W-:Y:S01]  /*7720*/  @P2 STG.E.U16 desc[UR44][R172.64+0xb0], R4 ;  /* 0x0000b004ac002986 */ /* 0x0001e2000c10152c */
[----:B------:R-:W-:Y:S05]  /*7730*/  @!P1 BRA `(.L_x_219) ;  /* 0x0000000000049947 */ /* 0x000fea0003800000 */
[----:B------:R1:W5:Y:S02]  /*7740*/  LDG.E.LTC128B.U16 R176, desc[UR44][R168.64+0xb2] ;  /* 0x0000b22ca8b07981 */ /* 0x000364000c1e1520 */
.L_x_219:
[----:B------:R-:W-:Y:S05]  /*7750*/  BSYNC B1 ;  /* 0x0000000000017941 */ /* 0x000fea0003800000 */
.L_x_218:
[----:B0----5:R-:W-:Y:S01]  /*7760*/  IMAD.U32 R4, R176, 0x10000, RZ ;  /* 0x00010000b0047824 */ /* 0x021fe200078e00ff */
[----:B------:R-:W-:Y:S01]  /*7770*/  ISETP.GT.AND P0, PT, R3, 0x100, PT ;  /* 0x000001000300780c */ /* 0x000fe20003f04270 */
[----:B------:R-:W-:Y:S02]  /*7780*/  IMAD R6, R7, R8, RZ ;  /* 0x0000000807067224 */ /* 0x000fe400078e02ff */
[----:B------:R-:W-:Y:S01]  /*7790*/  FMUL R4, R4, R23 ;  /* 0x0000001704047220 */ /* 0x000fe20000400000 */
[----:B------:R-:W-:Y:S01]  /*77a0*/  ISETP.GT.AND P4, PT, R0, RZ, P0 ;  /* 0x000000ff0000720c */ /* 0x000fe20000784270 */
[----:B------:R-:W-:Y:S02]  /*77b0*/  IMAD R129, R127, R9, R6 ;  /* 0x000000097f817224 */ /* 0x000fe400078e0206 */
[----:B------:R-:W-:Y:S01]  /*77c0*/  FFMA R4, R167, R22, R4 ;  /* 0x00000016a7047223 */ /* 0x000fe20000000004 */
[----:B------:R-:W-:-:S04]  /*77d0*/  IMAD.WIDE.U32 R6, R127, R8, R14 ;  /* 0x000000087f067225 */ /* 0x000fc800078e000e */
[----:B------:R-:W-:Y:S01]  /*77e0*/  IMAD.IADD R7, R7, 0x1, R129 ;  /* 0x0000000107077824 */ /* 0x000fe200078e0281 */
[----:B------:R-:W-:Y:S02]  /*77f0*/  F2FP.BF16.F32.PACK_AB R4, RZ, R4 ;  /* 0x00000004ff04723e */ /* 0x000fe400000010ff */
[----:B------:R-:W-:Y:S02]  /*7800*/  LEA R120, P2, R6, R10, 0x1 ;  /* 0x0000000a06787211 */ /* 0x000fe400078408ff */
[----:B------:R-:W-:Y:S02]  /*7810*/  PRMT R125, R4, 0x7610, R125 ;  /* 0x00007610047d7816 */ /* 0x000fe4000000007d */
[----:B------:R-:W-:-:S03]  /*7820*/  LEA.HI.X R121, R6, R11, R7, 0x1, P2 ;  /* 0x0000000b06797211 */ /* 0x000fc600010f0c07 */
[----:B------:R0:W-:Y:S04]  /*7830*/  @P1 STG.E.U16 desc[UR44][R122.64+0xb2], R125 ;  /* 0x0000b27d7a001986 */ /* 0x0001e8000c10152c */
[----:B------:R-:W3:Y:S01]  /*7840*/  @P4 LDG.E.LTC128B.U16 R176, desc[UR44][R120.64] ;  /* 0x0000002c78b04981 */ /* 0x000ee2000c1e1520 */
[----:B------:R-:W-:Y:S01]  /*7850*/  IMAD.WIDE.U32 R6, R127, R8, R220 ;  /* 0x000000087f067225 */ /* 0x000fe200078e00dc */
[----:B------:R-:W-:Y:S01]  /*7860*/  USHF.L.U64.HI UR4, UR8, 0x9, UR9 ;  /* 0x0000000908047899 */ /* 0x000fe20008010209 */
[----:B------:R-:W-:Y:S01]  /*7870*/  ISETP.GT.AND P2, PT, R0, 0x1, P0 ;  /* 0x000000010000780c */ /* 0x000fe20000744270 */
[----:B------:R-:W-:Y:S01]  /*7880*/  BSSY B1, `(.L_x_220) ;  /* 0x0000010000017945 */ /* 0x000fe20003800000 */
[----:B------:R-:W-:Y:S02]  /*7890*/  IMAD.IADD R7, R129, 0x1, R7 ;  /* 0x0000000181077824 */ /* 0x000fe400078e0207 */
[----:B------:R-:W-:-:S02]  /*78a0*/  IMAD.U32 R131, RZ, RZ, UR8 ;  /* 0x00000008ff837e24 */ /* 0x000fc4000f8e00ff */
[----:B0-----:R-:W-:-:S03]  /*78b0*/  IMAD.WIDE.U32 R124, R20, UR42, R6 ;  /* 0x0000002a147c7c25 */ /* 0x001fc6000f8e0006 */
[----:B------:R-:W-:Y:S02]  /*78c0*/  LEA R122, P1, R131, R216, 0x9 ;  /* 0x000000d8837a7211 */ /* 0x000fe400078248ff */
[----:B------:R-:W-:Y:S02]  /*78d0*/  LEA R6, P3, R124, R10, 0x1 ;  /* 0x0000000a7c067211 */ /* 0x000fe400078608ff */
[----:B------:R-:W-:Y:S01]  /*78e0*/  IADD3.X R123, R217, UR4, RZ, P1, !PT ;  /* 0x00000004d97b7c10 */ /* 0x000fe20008ffe4ff */
[----:B---3--:R-:W-:-:S04]  /*78f0*/  IMAD.U32 R4, R176, 0x10000, RZ ;  /* 0x00010000b0047824 */ /* 0x008fc800078e00ff */
        /* <DEDUP_REMOVED lines=8> */
.L_x_221:
[----:B------:R-:W-:Y:S05]  /*7980*/  BSYNC B1 ;  /* 0x0000000000017941 */ /* 0x000fea0003800000 */
.L_x_220:
[----:B-----5:R-:W-:Y:S01]  /*7990*/  IMAD.U32 R4, R176, 0x10000, RZ ;  /* 0x00010000b0047824 */ /* 0x020fe200078e00ff */
[----:B------:R-:W-:Y:S01]  /*79a0*/  ISETP.GT.AND P1, PT, R3, 0x108, PT ;  /* 0x000001080300780c */ /* 0x000fe20003f24270 */
[----:B------:R-:W-:Y:S01]  /*79b0*/  IMAD.WIDE.U32 R126, R127, R8, R218 ;  /* 0x000000087f7e7225 */ /* 0x000fe200078e00da */
[----:B------:R-:W-:Y:S03]  /*79c0*/  BSSY B1, `(.L_x_222) ;  /* 0x0000012000017945 */ /* 0x000fe60003800000 */
[----:B------:R-:W-:Y:S01]  /*79d0*/  FMUL R4, R4, R23 ;  /* 0x0000001704047220 */ /* 0x000fe20000400000 */
[----:B------:R-:W-:Y:S02]  /*79e0*/  ISETP.GT.AND P3, PT, R0, RZ, P1 ;  /* 0x000000ff0000720c */ /* 0x000fe40000f64270 */
[----:B------:R-:W-:Y:S01]  /*79f0*/  IADD3 R129, R129, R127, RZ ;  /* 0x0000007f81817210 */ /* 0x000fe20007ffe0ff */
[----:B------:R-:W-:Y:S01]  /*7a00*/  FFMA R4, R73, R22, R4 ;  /* 0x0000001649047223 */ /* 0x000fe20000000004 */
[----:B0-----:R-:W-:-:S02]  /*7a10*/  IADD3 R72, P4, R12, R126, RZ ;  /* 0x0000007e0c487210 */ /* 0x001fc40007f9e0ff */
[----:B------:R-:W-:Y:S02]  /*7a20*/  IADD3 R126, P5, R220, R126, RZ ;  /* 0x0000007edc7e7210 */ /* 0x000fe40007fbe0ff */
        /* <DEDUP_REMOVED lines=11> */
.L_x_223:
[----:B------:R-:W-:Y:S05]  /*7ae0*/  BSYNC B1 ;  /* 0x0000000000017941 */ /* 0x000fea0003800000 */
.L_x_222:
[----:B-----5:R-:W-:Y:S01]  /*7af0*/  IMAD.U32 R4, R176, 0x10000, RZ ;  /* 0x00010000b0047824 */ /* 0x020fe200078e00ff */
[----:B0-----:R-:W-:Y:S01]  /*7b00*/  IADD3 R124, P2, R122, R21, RZ ;  /* 0x000000157a7c7210 */ /* 0x001fe20007f5e0ff */
[----:B------:R-:W-:Y:S01]  /*7b10*/  IMAD.WIDE.U32 R126, R20, UR42, R126 ;  /* 0x0000002a147e7c25 */ /* 0x000fe2000f8e007e */
[----:B------:R-:W-:Y:S03]  /*7b20*/  BSSY B1, `(.L_x_224) ;  /* 0x000000c000017945 */ /* 0x000fe60003800000 */
[----:B----4-:R-:W-:Y:S01]  /*7b30*/  FMUL R121, R4, R23 ;  /* 0x0000001704797220 */ /* 0x010fe20000400000 */
[----:B------:R-:W-:Y:S01]  /*7b40*/  IMAD.X R125, R123, 0x1, R227, P2 ;  /* 0x000000017b7d7824 */ /* 0x000fe200010e06e3 */
[----:B------:R-:W-:Y:S02]  /*7b50*/  LEA R120, P4, R126, R10, 0x1 ;  /* 0x0000000a7e787211 */ /* 0x000fe400078808ff */
[----:B------:R-:W-:Y:S01]  /*7b60*/  FFMA R121, R74, R22, R121 ;  /* 0x000000164a797223 */ /* 0x000fe20000000079 */
[----:B------:R-:W-:-:S04]  /*7b70*/  IMAD.IADD R4, R223, 0x1, R127 ;  /* 0x00000001df047824 */ /* 0x000fc800078e027f */
[----:B------:R-:W-:Y:S02]  /*7b80*/  F2FP.BF16.F32.PACK_AB R74, RZ, R121 ;  /* 0x00000079ff4a723e */ /* 0x000fe400000010ff */
[----:B------:R-:W-:Y:S02]  /*7b90*/  LEA.HI.X R121, R126, R11, R4, 0x1, P4 ;  /* 0x0000000b7e797211 */ /* 0x000fe400020f0c04 */
[----:B------:R-:W-:Y:S01]  /*7ba0*/  ISETP.GT.AND P4, PT, R0, 0x1, P1 ;  /* 0x000000010000780c */ /* 0x000fe20000f84270 */
[----:B------:R0:W-:-:S12]  /*7bb0*/  @P3 STG.E.U16 desc[UR44][R124.64], R74 ;  /* 0x0000004a7c003986 */ /* 0x0001d8000c10152c */
[----:B0-----:R-:W-:Y:S05]  /*7bc0*/  @!P4 BRA `(.L_x_225) ;  /* 0x000000000004c947 */ /* 0x001fea0003800000 */
[----:B------:R0:W5:Y:S02]  /*7bd0*/  LDG.E.LTC128B.U16 R176, desc[UR44][R120.64+0x2] ;  /* 0x0000022c78b07981 */ /* 0x000164000c1e1520 */
.L_x_225:
[----:B------:R-:W-:Y:S05]  /*7be0*/  BSYNC B1 ;  /* 0x0000000000017941 */ /* 0x000fea0003800000 */
.L_x_224:
[----:B-----5:R-:W-:Y:S01]  /*7bf0*/  IMAD.U32 R4, R176, 0x10000, RZ ;  /* 0x00010000b0047824 */ /* 0x020fe200078e00ff */
[----:B------:R-:W-:Y:S01]  /*7c00*/  IADD3 R74, P2, R21, R122, RZ ;  /* 0x0000007a154a7210 */ /* 0x000fe20007f5e0ff */
[----:B------:R-:W-:Y:S01]  /*7c10*/  BSSY B1, `(.L_x_226) ;  /* 0x0000009000017945 */ /* 0x000fe20003800000 */
[----:B------:R-:W-:Y:S01]  /*7c20*/  ISETP.GT.AND P3, PT, R0, 0x8, P0 ;  /* 0x000000080000780c */ /* 0x000fe20000764270 */
[----:B------:R-:W-:-:S04]  /*7c30*/  FMUL R4, R4, R23 ;  /* 0x0000001704047220 */ /* 0x000fc80000400000 */
[----:B------:R-:W-:Y:S01]  /*7c40*/  FFMA R4, R75, R22, R4 ;  /* 0x000000164b047223 */ /* 0x000fe20000000004 */
[----:B------:R-:W-:-:S04]  /*7c50*/  IADD3.X R75, R227, R123, RZ, P2, !PT ;  /* 0x0000007be34b7210 */ /* 0x000fc800017fe4ff */
[----:B------:R-:W-:-:S05]  /*7c60*/  F2FP.BF16.F32.PACK_AB R4, RZ, R4 ;  /* 0x00000004ff04723e */ /* 0x000fca00000010ff */
[----:B------:R4:W-:Y:S01]  /*7c70*/  @P4 STG.E.U16 desc[UR44][R74.64+0x2], R4 ;  /* 0x000002044a004986 */ /* 0x0009e2000c10152c */
[----:B------:R-:W-:Y:S05]  /*7c80*/  @!P3 BRA `(.L_x_227) ;  /* 0x000000000004b947 */ /* 0x000fea0003800000 */
[----:B------:R0:W5:Y:S02]  /*7c90*/  LDG.E.LTC128B.U16 R176, desc[UR44][R6.64+0x10] ;  /* 0x0000102c06b07981 */ /* 0x000164000c1e1520 */
.L_x_227:
[----:B------:R-:W-:Y:S05]  /*7ca0*/  BSYNC B1 ;  /* 0x0000000000017941 */ /* 0x000fea0003800000 */
.L_x_226:
[----:B----45:R-:W-:Y:S01]  /*7cb0*/  IMAD.U32 R4, R176, 0x10000, RZ ;  /* 0x00010000b0047824 */ /* 0x030fe200078e00ff */
        /* <DEDUP_REMOVED lines=8> */
.L_x_229:
[----:B------:R-:W-:Y:S05]  /*7d40*/  BSYNC B1 ;  /* 0x0000000000017941 */ /* 0x000fea0003800000 */
.L_x_228:
        /* <DEDUP_REMOVED lines=9> */
.L_x_231:
[----:B------:R-:W-:Y:S05]  /*7de0*/  BSYNC B1 ;  /* 0x0000000000017941 */ /* 0x000fea0003800000 */
.L_x_230:
        /* <DEDUP_REMOVED lines=12> */
.L_x_233:
[----:B------:R-:W-:Y:S05]  /*7eb0*/  BSYNC B1 ;  /* 0x0000000000017941 */ /* 0x000fea0003800000 */
.L_x_232:
        /* <DEDUP_REMOVED lines=9> */
.L_x_235:
[----:B------:R-:W-:Y:S05]  /*7f50*/  BSYNC B1 ;  /* 0x0000000000017941 */ /* 0x000fea0003800000 */
.L_x_234:
        /* <DEDUP_REMOVED lines=12> */
.L_x_237:
[----:B------:R-:W-:Y:S05]  /*8020*/  BSYNC B1 ;  /* 0x0000000000017941 */ /* 0x000fea0003800000 */
.L_x_236:
        /* <DEDUP_REMOVED lines=9> */
.L_x_239:
[----:B------:R-:W-:Y:S05]  /*80c0*/  BSYNC B1 ;  /* 0x0000000000017941 */ /* 0x000fea0003800000 */
.L_x_238:
        /* <DEDUP_REMOVED lines=12> */
.L_x_241:
[----:B------:R-:W-:Y:S05]  /*8190*/  BSYNC B1 ;  /* 0x0000000000017941 */ /* 0x000fea0003800000 */
.L_x_240:
        /* <DEDUP_REMOVED lines=9> */
.L_x_243:
[----:B------:R-:W-:Y:S05]  /*8230*/  BSYNC B1 ;  /* 0x0000000000017941 */ /* 0x000fea0003800000 */
.L_x_242:
        /* <DEDUP_REMOVED lines=12> */
.L_x_245:
[----:B------:R-:W-:Y:S05]  /*8300*/  BSYNC B1 ;  /* 0x0000000000017941 */ /* 0x000fea0003800000 */
.L_x_244:
        /* <DEDUP_REMOVED lines=9> */
.L_x_247:
[----:B------:R-:W-:Y:S05]  /*83a0*/  BSYNC B1 ;  /* 0x0000000000017941 */ /* 0x000fea0003800000 */
.L_x_246:
        /* <DEDUP_REMOVED lines=12> */
.L_x_249:
[----:B------:R-:W-:Y:S05]  /*8470*/  BSYNC B1 ;  /* 0x0000000000017941 */ /* 0x000fea0003800000 */
.L_x_248:
        /* <DEDUP_REMOVED lines=9> */
.L_x_251:
[----:B------:R-:W-:Y:S05]  /*8510*/  BSYNC B1 ;  /* 0x0000000000017941 */ /* 0x000fea0003800000 */
.L_x_250:
        /* <DEDUP_REMOVED lines=12> */
.L_x_253:
[----:B------:R-:W-:Y:S05]  /*85e0*/  BSYNC B1 ;  /* 0x0000000000017941 */ /* 0x000fea0003800000 */
.L_x_252:
        /* <DEDUP_REMOVED lines=9> */
.L_x_255:
[----:B------:R-:W-:Y:S05]  /*8680*/  BSYNC B1 ;  /* 0x0000000000017941 */ /* 0x000fea0003800000 */
.L_x_254:
        /* <DEDUP_REMOVED lines=12> */
.L_x_257:
[----:B------:R-:W-:Y:S05]  /*8750*/  BSYNC B1 ;  /* 0x0000000000017941 */ /* 0x000fea0003800000 */
.L_x_256:
        /* <DEDUP_REMOVED lines=9> */
.L_x_259:
[----:B------:R-:W-:Y:S05]  /*87f0*/  BSYNC B1 ;  /* 0x0000000000017941 */ /* 0x000fea0003800000 */
.L_x_258:
        /* <DEDUP_REMOVED lines=12> */
.L_x_261:
[----:B------:R-:W-:Y:S05]  /*88c0*/  BSYNC B1 ;  /* 0x0000000000017941 */ /* 0x000fea0003800000 */
.L_x_260:
        /* <DEDUP_REMOVED lines=9> */
.L_x_263:
[----:B------:R-:W-:Y:S05]  /*8960*/  BSYNC B1 ;  /* 0x0000000000017941 */ /* 0x000fea0003800000 */
.L_x_262:
        /* <DEDUP_REMOVED lines=12> */
.L_x_265:
[----:B------:R-:W-:Y:S05]  /*8a30*/  BSYNC B1 ;  /* 0x0000000000017941 */ /* 0x000fea0003800000 */
.L_x_264:
        /* <DEDUP_REMOVED lines=9> */
.L_x_267:
[----:B------:R-:W-:Y:S05]  /*8ad0*/  BSYNC B1 ;  /* 0x0000000000017941 */ /* 0x000fea0003800000 */
.L_x_266:
        /* <DEDUP_REMOVED lines=12> */
.L_x_269:
[----:B------:R-:W-:Y:S05]  /*8ba0*/  BSYNC B1 ;  /* 0x0000000000017941 */ /* 0x000fea0003800000 */
.L_x_268:
        /* <DEDUP_REMOVED lines=9> */
.L_x_271:
[----:B------:R-:W-:Y:S05]  /*8c40*/  BSYNC B1 ;  /* 0x0000000000017941 */ /* 0x000fea0003800000 */
.L_x_270:
        /* <DEDUP_REMOVED lines=12> */
.L_x_273:
[----:B------:R-:W-:Y:S05]  /*8d10*/  BSYNC B1 ;  /* 0x0000000000017941 */ /* 0x000fea0003800000 */
.L_x_272:
        /* <DEDUP_REMOVED lines=9> */
.L_x_275:
[----:B------:R-:W-:Y:S05]  /*8db0*/  BSYNC B1 ;  /* 0x0000000000017941 */ /* 0x000fea0003800000 */
.L_x_274:
        /* <DEDUP_REMOVED lines=12> */
.L_x_277:
[----:B------:R-:W-:Y:S05]  /*8e80*/  BSYNC B1 ;  /* 0x0000000000017941 */ /* 0x000fea0003800000 */
.L_x_276:
        /* <DEDUP_REMOVED lines=9> */
.L_x_279:
[----:B------:R-:W-:Y:S05]  /*8f20*/  BSYNC B1 ;  /* 0x0000000000017941 */ /* 0x000fea0003800000 */
.L_x_278:
        /* <DEDUP_REMOVED lines=12> */
.L_x_281:
[----:B------:R-:W-:Y:S05]  /*8ff0*/  BSYNC B1 ;  /* 0x0000000000017941 */ /* 0x000fea0003800000 */
.L_x_280:
        /* <DEDUP_REMOVED lines=9> */
.L_x_283:
[----:B------:R-:W-:Y:S05]  /*9090*/  BSYNC B1 ;  /* 0x0000000000017941 */ /* 0x000fea0003800000 */
.L_x_282:
        /* <DEDUP_REMOVED lines=12> */
.L_x_285:
[----:B------:R-:W-:Y:S05]  /*9160*/  BSYNC B1 ;  /* 0x0000000000017941 */ /* 0x000fea0003800000 */
.L_x_284:
        /* <DEDUP_REMOVED lines=9> */
.L_x_287:
[----:B------:R-:W-:Y:S05]  /*9200*/  BSYNC B1 ;  /* 0x0000000000017941 */ /* 0x000fea0003800000 */
.L_x_286:
        /* <DEDUP_REMOVED lines=12> */
.L_x_289:
[----:B------:R-:W-:Y:S05]  /*92d0*/  BSYNC B1 ;  /* 0x0000000000017941 */ /* 0x000fea0003800000 */
.L_x_288:
        /* <DEDUP_REMOVED lines=9> */
.L_x_291:
[----:B------:R-:W-:Y:S05]  /*9370*/  BSYNC B1 ;  /* 0x0000000000017941 */ /* 0x000fea0003800000 */
.L_x_290:
        /* <DEDUP_REMOVED lines=12> */
.L_x_293:
[----:B------:R-:W-:Y:S05]  /*9440*/  BSYNC B1 ;  /* 0x0000000000017941 */ /* 0x000fea0003800000 */
.L_x_292:
        /* <DEDUP_REMOVED lines=9> */
.L_x_295:
[----:B------:R-:W-:Y:S05]  /*94e0*/  BSYNC B1 ;  /* 0x0000000000017941 */ /* 0x000fea0003800000 */
.L_x_294:
        /* <DEDUP_REMOVED lines=12> */
.L_x_297:
[----:B------:R-:W-:Y:S05]  /*95b0*/  BSYNC B1 ;  /* 0x0000000000017941 */ /* 0x000fea0003800000 */
.L_x_296:
        /* <DEDUP_REMOVED lines=9> */
.L_x_299:
[----:B------:R-:W-:Y:S05]  /*9650*/  BSYNC B1 ;  /* 0x0000000000017941 */ /* 0x000fea0003800000 */
.L_x_298:
        /* <DEDUP_REMOVED lines=12> */
.L_x_301:
[----:B------:R-:W-:Y:S05]  /*9720*/  BSYNC B1 ;  /* 0x0000000000017941 */ /* 0x000fea0003800000 */
.L_x_300:
        /* <DEDUP_REMOVED lines=9> */
.L_x_303:
[----:B------:R-:W-:Y:S05]  /*97c0*/  BSYNC B1 ;  /* 0x0000000000017941 */ /* 0x000fea0003800000 */
.L_x_302:
        /* <DEDUP_REMOVED lines=12> */
.L_x_305:
[----:B------:R-:W-:Y:S05]  /*9890*/  BSYNC B1 ;  /* 0x0000000000017941 */ /* 0x000fea0003800000 */
.L_x_304:
        /* <DEDUP_REMOVED lines=9> */
.L_x_307:
[----:B------:R-:W-:Y:S05]  /*9930*/  BSYNC B1 ;  /* 0x0000000000017941 */ /* 0x000fea0003800000 */
.L_x_306:
        /* <DEDUP_REMOVED lines=9> */
.L_x_309:
[----:B------:R-:W-:Y:S05]  /*99d0*/  BSYNC B1 ;  /* 0x0000000000017941 */ /* 0x000fea0003800000 */
.L_x_308:
        /* <DEDUP_REMOVED lines=9> */
.L_x_311:
[----:B------:R-:W-:Y:S05]  /*9a70*/  BSYNC B1 ;  /* 0x0000000000017941 */ /* 0x000fea0003800000 */
.L_x_310:
[----:B0----5:R-:W-:Y:S01]  /*9a80*/  SHF.L.U32 R4, R176, 0x10, RZ ;  /* 0x00000010b0047819 */ /* 0x021fe200000006ff */
[----:B------:R-:W-:Y:S01]  /*9a90*/  BSSY B1, `(.L_x_312) ;  /* 0x000000a000017945 */ /* 0x000fe20003800000 */
[----:B------:R-:W-:Y:S02]  /*9aa0*/  ISETP.GT.AND P1, PT, R0, 0x59, P1 ;  /* 0x000000590000780c */ /* 0x000fe40000f24270 */
[----:B------:R-:W-:Y:S01]  /*9ab0*/  IADD3 R79, P0, R5, 0x180, RZ ;  /* 0x00000180054f7810 */ /* 0x000fe20007f1e0ff */
[----:B---3--:R-:W-:-:S04]  /*9ac0*/  FMUL R7, R4, R23 ;  /* 0x0000001704077220 */ /* 0x008fc80000400000 */
[----:B------:R-:W-:Y:S01]  /*9ad0*/  FFMA R7, R118, R22, R7 ;  /* 0x0000001676077223 */ /* 0x000fe20000000007 */
[----:B------:R-:W-:-:S04]  /*9ae0*/  IMAD.X R5, RZ, RZ, UR7, P0 ;  /* 0x00000007ff057e24 */ /* 0x000fc800080e06ff */
[----:B------:R-:W-:-:S05]  /*9af0*/  F2FP.BF16.F32.PACK_AB R7, RZ, R7 ;  /* 0x00000007ff07723e */ /* 0x000fca00000010ff */
[----:B------:R0:W-:Y:S01]  /*9b00*/  @P2 STG.E.U16 desc[UR44][R124.64+0xb0], R7 ;  /* 0x0000b0077c002986 */ /* 0x0001e2000c10152c */
[----:B------:R-:W-:Y:S05]  /*9b10*/  @!P1 BRA `(.L_x_313) ;  /* 0x0000000000049947 */ /* 0x000fea0003800000 */
[----:B------:R3:W5:Y:S02]  /*9b20*/  LDG.E.LTC128B.U16 R176, desc[UR44][R120.64+0xb2] ;  /* 0x0000b22c78b07981 */ /* 0x000764000c1e1520 */
.L_x_313:
[----:B------:R-:W-:Y:S05]  /*9b30*/  BSYNC B1 ;  /* 0x0000000000017941 */ /* 0x000fea0003800000 */
.L_x_312:
[----:B-----5:R-:W-:Y:S01]  /*9b40*/  IMAD.U32 R4, R176, 0x10000, RZ ;  /* 0x00010000b0047824 */ /* 0x020fe200078e00ff */
[----:B------:R-:W-:Y:S01]  /*9b50*/  ISETP.GT.AND P0, PT, R3, 0x180, PT ;  /* 0x000001800300780c */ /* 0x000fe20003f04270 */
[-C--:B------:R-:W-:Y:S02]  /*9b60*/  IMAD R72, R5, R8.reuse, RZ ;  /* 0x0000000805487224 */ /* 0x080fe400078e02ff */
[----:B------:R-:W-:Y:S01]  /*9b70*/  FMUL R6, R4, R23 ;  /* 0x0000001704067220 */ /* 0x000fe20000400000 */
[----:B------:R-:W-:Y:S01]  /*9b80*/  IMAD.WIDE.U32 R4, R79, R8, R14 ;  /* 0x000000084f047225 */ /* 0x000fe200078e000e */
[----:B------:R-:W-:-:S03]  /*9b90*/  ISETP.GT.AND P4, PT, R0, RZ, P0 ;  /* 0x000000ff0000720c */ /* 0x000fc60000784270 */
[----:B------:R-:W-:Y:S01]  /*9ba0*/  FFMA R119, R119, R22, R6 ;  /* 0x0000001677777223 */ /* 0x000fe20000000006 */
[----:B------:R-:W-:Y:S01]  /*9bb0*/  IMAD R77, R79, R9, R72 ;  /* 0x000000094f4d7224 */ /* 0x000fe200078e0248 */
[----:B------:R-:W-:-:S03]  /*9bc0*/  LEA R6, P2, R4, R10, 0x1 ;  /* 0x0000000a04067211 */ /* 0x000fc600078408ff */
[----:B------:R-:W-:Y:S01]  /*9bd0*/  IMAD.IADD R5, R5, 0x1, R77 ;  /* 0x0000000105057824 */ /* 0x000fe200078e024d */
[----:B------:R-:W-:-:S04]  /*9be0*/  F2FP.BF16.F32.PACK_AB R119, RZ, R119 ;  /* 0x00000077ff77723e */ /* 0x000fc800000010ff */
[----:B0-----:R-:W-:Y:S01]  /*9bf0*/  LEA.HI.X R7, R4, R11, R5, 0x1, P2 ;  /* 0x0000000b04077211 */ /* 0x001fe200010f0c05 */
[----:B------:R0:W-:Y:S04]  /*9c00*/  @P1 STG.E.U16 desc[UR44][R74.64+0xb2], R119 ;  /* 0x0000b2774a001986 */ /* 0x0001e8000c10152c */
[----:B------:R1:W2:Y:S01]  /*9c10*/  @P4 LDG.E.LTC128B.U16 R176, desc[UR44][R6.64] ;  /* 0x0000002c06b04981 */ /* 0x0002a2000c1e1520 */
[----:B------:R-:W-:Y:S01]  /*9c20*/  IMAD.WIDE.U32 R4, R79, R8, R220 ;  /* 0x000000084f047225 */ /* 0x000fe200078e00dc */
[----:B------:R-:W-:Y:S01]  /*9c30*/  UIMAD UR4, UR9, 0x300, URZ ;  /* 0x00000300090478a4 */ /* 0x000fe2000f8e023f */
[----:B------:R-:W-:Y:S01]  /*9c40*/  ISETP.GT.AND P3, PT, R0, 0x1, P0 ;  /* 0x000000010000780c */ /* 0x000fe20000764270 */
[----:B------:R-:W-:Y:S01]  /*9c50*/  BSSY B1, `(.L_x_314) ;  /* 0x0000013000017945 */ /* 0x000fe20003800000 */
[----:B------:R-:W-:-:S02]  /*9c60*/  IMAD.IADD R5, R77, 0x1, R5 ;  /* 0x000000014d057824 */ /* 0x000fc400078e0205 */
[----:B------:R-:W-:Y:S02]  /*9c70*/  IMAD.U32 R81, RZ, RZ, UR8 ;  /* 0x00000008ff517e24 */ /* 0x000fe4000f8e00ff */
[----:B------:R-:W-:-:S04]  /*9c80*/  IMAD.WIDE.U32 R72, R20, UR42, R4 ;  /* 0x0000002a14487c25 */ /* 0x000fc8000f8e0004 */
[----:B------:R-:W-:Y:S01]  /*9c90*/  IMAD.MOV.U32 R4, RZ, RZ, R216 ;  /* 0x000000ffff047224 */ /* 0x000fe200078e00d8 */
[----:B-1----:R-:W-:Y:S01]  /*9ca0*/  IADD3 R7, R223, R73, RZ ;  /* 0x00000049df077210 */ /* 0x002fe20007ffe0ff */
[----:B------:R-:W-:Y:S01]  /*9cb0*/  IMAD.MOV.U32 R5, RZ, RZ, R217 ;  /* 0x000000ffff057224 */ /* 0x000fe200078e00d9 */
[----:B------:R-:W-:Y:S01]  /*9cc0*/  LEA R6, P1, R72, R10, 0x1 ;  /* 0x0000000a48067211 */ /* 0x000fe200078208ff */
[----:B------:R-:W-:-:S03]  /*9cd0*/  IMAD.WIDE.U32 R4, R81, 0x300, R4 ;  /* 0x0000030051047825 */ /* 0x000fc600078e0004 */
[----:B------:R-:W-:Y:S01]  /*9ce0*/  LEA.HI.X R7, R72, R11, R7, 0x1, P1 ;  /* 0x0000000b48077211 */ /* 0x000fe200008f0c07 */
[----:B------:R-:W-:Y:S02]  /*9cf0*/  VIADD R73, R5, UR4 ;  /* 0x0000000405497c36 */ /* 0x000fe40008000000 */
[----:B------:R-:W-:Y:S02]  /*9d00*/  @P4 IMAD.MOV.U32 R72, RZ, RZ, R4 ;  /* 0x000000ffff484224 */ /* 0x000fe400078e0004 */
[----:B--2---:R-:W-:-:S04]  /*9d10*/  IMAD.U32 R76, R176, 0x10000, RZ ;  /* 0x00010000b04c7824 */ /* 0x004fc800078e00ff */
[----:B------:R-:W-:-:S04]  /*9d20*/  FMUL R9, R76, R23 ;  /* 0x000000174c097220 */ /* 0x000fc80000400000 */
[----:B------:R-:W-:-:S05]  /*9d30*/  FFMA R9, R24, R22, R9 ;  /* 0x0000001618097223 */ /* 0x000fca0000000009 */
[----:B------:R-:W-:-:S05]  /*9d40*/  F2FP.BF16.F32.PACK_AB R9, RZ, R9 ;  /* 0x00000009ff09723e */ /* 0x000fca00000010ff */
[----:B------:R0:W-:Y:S01]  /*9d50*/  @P4 STG.E.U16 desc[UR44][R72.64], R9 ;  /* 0x0000000948004986 */ /* 0x0001e2000c10152c */
[----:B------:R-:W-:Y:S05]  /*9d60*/  @!P3 BRA `(.L_x_315) ;  /* 0x000000000004b947 */ /* 0x000fea0003800000 */
[----:B------:R1:W5:Y:S02]  /*9d70*/  LDG.E.LTC128B.U16 R176, desc[UR44][R6.64+0x2] ;  /* 0x0000022c06b07981 */ /* 0x000364000c1e1520 */
.L_x_315:
[----:B------:R-:W-:Y:S05]  /*9d80*/  BSYNC B1 ;  /* 0x0000000000017941 */ /* 0x000fea0003800000 */
.L_x_314:
[----:B-----5:R-:W-:Y:S01]  /*9d90*/  IMAD.U32 R14, R176, 0x10000, RZ ;  /* 0x00010000b00e7824 */ /* 0x020fe200078e00ff */
[----:B------:R-:W-:Y:S01]  /*9da0*/  ISETP.GT.AND P1, PT, R3, 0x188, PT ;  /* 0x000001880300780c */ /* 0x000fe20003f24270 */
[----:B0-----:R-:W-:Y:S01]  /*9db0*/  IMAD.WIDE.U32 R8, R79, R8, R218 ;  /* 0x000000084f087225 */ /* 0x001fe200078e00da */
[----:B------:R-:W-:Y:S03]  /*9dc0*/  BSSY B1, `(.L_x_316) ;  /* 0x0000012000017945 */ /* 0x000fe60003800000 */
[----:B------:R-:W-:Y:S01]  /*9dd0*/  FMUL R14, R14, R23 ;  /* 0x000000170e0e7220 */ /* 0x000fe20000400000 */
[----:B------:R-:W-:Y:S01]  /*9de0*/  ISETP.GT.AND P2, PT, R0, RZ, P1 ;  /* 0x000000ff0000720c */ /* 0x000fe20000f44270 */
[----:B------:R-:W-:Y:S01]  /*9df0*/  IMAD.IADD R77, R77, 0x1, R9 ;  /* 0x000000014d4d7824 */ /* 0x000fe200078e0209 */
[----:B------:R-:W-:Y:S01]  /*9e00*/  IADD3 R3, P4, R12, R8, RZ ;  /* 0x000000080c037210 */ /* 0x000fe20007f9e0ff */
[----:B------:R-:W-:Y:S01]  /*9e10*/  FFMA R14, R25, R22, R14 ;  /* 0x00000016190e7223 */ /* 0x000fe2000000000e */
[----:B------:R-:W-:-:S04]  /*9e20*/  IADD3 R12, P5, R220, R8, RZ ;  /* 0x00000008dc0c7210 */ /* 0x000fc80007fbe0ff */
[----:B------:R-:W-:Y:S01]  /*9e30*/  F2FP.BF16.F32.PACK_AB R9, RZ, R14 ;  /* 0x0000000eff09723e */ /* 0x000fe200000010ff */
[----:B------:R-:W-:Y:S01]  /*9e40*/  IMAD.X R14, R77, 0x1, R15, P4 ;  /* 0x000000014d0e7824 */ /* 0x000fe200020e060f */
[----:B------:R-:W-:Y:S01]  /*9e50*/  LEA R8, P4, R3, R10, 0x1 ;  /* 0x0000000a03087211 */ /* 0x000fe200078808ff */
[----:B------:R-:W-:Y:S01]  /*9e60*/  @P3 IMAD.MOV.U32 R15, RZ, RZ, R73 ;  /* 0x000000ffff0f3224 */ /* 0x000fe200078e0049 */
[----:B------:R-:W-:Y:S01]  /*9e70*/  PRMT R24, R9, 0x7610, R24 ;  /* 0x0000761009187816 */ /* 0x000fe20000000018 */
[----:B------:R-:W-:Y:S01]  /*9e80*/  IMAD.X R13, R221, 0x1, R77, P5 ;  /* 0x00000001dd0d7824 */ /* 0x000fe200028e064d */
[----:B------:R-:W-:Y:S01]  /*9e90*/  LEA.HI.X R9, R3, R11, R14, 0x1, P4 ;  /* 0x0000000b03097211 */ /* 0x000fe200020f0c0e */
[----:B------:R-:W-:-:S05]  /*9ea0*/  @P3 IMAD.MOV.U32 R14, RZ, RZ, R4 ;  /* 0x000000ffff0e3224 */ /* 0x000fca00078e0004 */
[----:B------:R0:W-:Y:S01]  /*9eb0*/  @P3 STG.E.U16 desc[UR44][R14.64+0x2], R24 ;  /* 0x000002180e003986 */ /* 0x0001e2000c10152c */
[----:B------:R-:W-:Y:S05]  /*9ec0*/  @!P2 BRA `(.L_x_317) ;  /* 0x000000000004a947 */ /* 0x000fea0003800000 */
[----:B------:R2:W5:Y:S02]  /*9ed0*/  LDG.E.LTC128B.U16 R176, desc[UR44][R8.64] ;  /* 0x0000002c08b07981 */ /* 0x000564000c1e1520 */
.L_x_317:
[----:B------:R-:W-:Y:S05]  /*9ee0*/  BSYNC B1 ;  /* 0x0000000000017941 */ /* 0x000fea0003800000 */
.L_x_316:
[----:B--2--5:R-:W-:Y:S01]  /*9ef0*/  SHF.L.U32 R8, R176, 0x10, RZ ;  /* 0x00000010b0087819 */ /* 0x024fe200000006ff */
[----:B------:R-:W-:Y:S01]  /*9f00*/  IMAD.WIDE.U32 R12, R20, UR42, R12 ;  /* 0x0000002a140c7c25 */ /* 0x000fe2000f8e000c */
[----:B------:R-:W-:Y:S03]  /*9f10*/  BSSY B1, `(.L_x_318) ;  /* 0x000000d000017945 */ /* 0x000fe60003800000 */
[----:B------:R-:W-:Y:S01]  /*9f20*/  FMUL R3, R8, R23 ;  /* 0x0000001708037220 */ /* 0x000fe20000400000 */
[----:B------:R-:W-:Y:S01]  /*9f30*/  IADD3 R8, P3, R21, R4, RZ ;  /* 0x0000000415087210 */ /* 0x000fe20007f7e0ff */
[----:B------:R-:W-:Y:S01]  /*9f40*/  IMAD.IADD R223, R223, 0x1, R13 ;  /* 0x00000001dfdf7824 */ /* 0x000fe200078e020d */
[----:B------:R-:W-:Y:S01]  /*9f50*/  LEA R10, P4, R12, R10, 0x1 ;  /* 0x0000000a0c0a7211 */ /* 0x000fe200078808ff */
[----:B------:R-:W-:Y:S02]  /*9f60*/  FFMA R3, R26, R22, R3 ;  /* 0x000000161a037223 */ /* 0x000fe40000000003 */
[----:B------:R-:W-:Y:S01]  /*9f70*/  IMAD.X R9, R73, 0x1, R227, P3 ;  /* 0x0000000149097824 */ /* 0x000fe200018e06e3 */
[----:B------:R-:W-:-:S02]  /*9f80*/  LEA.HI.X R11, R12, R11, R223, 0x1, P4 ;  /* 0x0000000b0c0b7211 */ /* 0x000fc400020f0cdf */
[----:B------:R-:W-:Y:S02]  /*9f90*/  F2FP.BF16.F32.PACK_AB R3, RZ, R3 ;  /* 0x00000003ff03723e */ /* 0x000fe400000010ff */
[----:B------:R-:W-:-:S03]  /*9fa0*/  ISETP.GT.AND P4, PT, R0, 0x1, P1 ;  /* 0x000000010000780c */ /* 0x000fc60000f84270 */
[----:B------:R2:W-:Y:S10]  /*9fb0*/  @P2 STG.E.U16 desc[UR44][R8.64], R3 ;  /* 0x0000000308002986 */ /* 0x0005f4000c10152c */
[----:B------:R-:W-:Y:S05]  /*9fc0*/  @!P4 BRA `(.L_x_319) ;  /* 0x000000000004c947 */ /* 0x000fea0003800000 */
[----:B------:R0:W5:Y:S02]  /*9fd0*/  LDG.E.LTC128B.U16 R176, desc[UR44][R10.64+0x2] ;  /* 0x0000022c0ab07981 */ /* 0x000164000c1e1520 */
.L_x_319:
[----:B------:R-:W-:Y:S05]  /*9fe0*/  BSYNC B1 ;  /* 0x0000000000017941 */ /* 0x000fea0003800000 */
.L_x_318:
        /* <DEDUP_REMOVED lines=9> */
.L_x_321:
[----:B------:R-:W-:Y:S05]  /*a080*/  BSYNC B1 ;  /* 0x0000000000017941 */ /* 0x000fea0003800000 */
.L_x_320:
[----:B0----5:R-:W-:Y:S01]  /*a090*/  IMAD.U32 R12, R176, 0x10000, RZ ;  /* 0x00010000b00c7824 */ /* 0x021fe200078e00ff */
[----:B------:R-:W-:Y:S01]  /*a0a0*/  ISETP.GT.AND P3, PT, R0, 0x9, P0 ;  /* 0x000000090000780c */ /* 0x000fe20000764270 */
[----:B------:R-:W-:Y:S01]  /*a0b0*/  @P2 IMAD.MOV.U32 R13, RZ, RZ, R73 ;  /* 0x000000ffff0d2224 */ /* 0x000fe200078e0049 */
[----:B------:R-:W-:Y:S01]  /*a0c0*/  BSSY B1, `(.L_x_322) ;  /* 0x0000008000017945 */ /* 0x000fe20003800000 */
[----:B--2---:R-:W-:Y:S01]  /*a0d0*/  FMUL R3, R12, R23 ;  /* 0x000000170c037220 */ /* 0x004fe20000400000 */
[----:B------:R-:W-:-:S03]  /*a0e0*/  @P2 IMAD.MOV.U32 R12, RZ, RZ, R4 ;  /* 0x000000ffff0c2224 */ /* 0x000fc600078e0004 */
[----:B------:R-:W-:-:S05]  /*a0f0*/  FFMA R3, R28, R22, R3 ;  /* 0x000000161c037223 */ /* 0x000fca0000000003 */
[----:B------:R-:W-:-:S05]  /*a100*/  F2FP.BF16.F32.PACK_AB R3, RZ, R3 ;  /* 0x00000003ff03723e */ /* 0x000fca00000010ff */
[----:B------:R0:W-:Y:S01]  /*a110*/  @P2 STG.E.U16 desc[UR44][R12.64+0x10], R3 ;  /* 0x000010030c002986 */ /* 0x0001e2000c10152c */
[----:B------:R-:W-:Y:S05]  /*a120*/  @!P3 BRA `(.L_x_323) ;  /* 0x000000000004b947 */ /* 0x000fea0003800000 */
[----:B------:R2:W5:Y:S02]  /*a130*/  LDG.E.LTC128B.U16 R176, desc[UR44][R6.64+0x12] ;  /* 0x0000122c06b07981 */ /* 0x000564000c1e1520 */
.L_x_323:
[----:B------:R-:W-:Y:S05]  /*a140*/  BSYNC B1 ;  /* 0x0000000000017941 */ /* 0x000fea0003800000 */
.L_x_322:
        /* <DEDUP_REMOVED lines=12> */
.L_x_325:
[----:B------:R-:W-:Y:S05]  /*a210*/  BSYNC B1 ;  /* 0x0000000000017941 */ /* 0x000fea0003800000 */
.L_x_324:
        /* <DEDUP_REMOVED lines=9> */
.L_x_327:
[----:B------:R-:W-:Y:S05]  /*a2b0*/  BSYNC B1 ;  /* 0x0000000000017941 */ /* 0x000fea0003800000 */
.L_x_326:
        /* <DEDUP_REMOVED lines=9> */
.L_x_329:
[----:B------:R-:W-:Y:S05]  /*a350*/  BSYNC B1 ;  /* 0x0000000000017941 */ /* 0x000fea0003800000 */
.L_x_328:
[----:B0----5:R-:W-:Y:S01]  /*a360*/  IMAD.U32 R12, R176, 0x10000, RZ ;  /* 0x00010000b00c7824 */ /* 0x021fe200078e00ff */
[----:B------:R-:W-:Y:S01]  /*a370*/  ISETP.GT.AND P3, PT, R0, 0x11, P0 ;  /* 0x000000110000780c */ /* 0x000fe20000764270 */
[----:B------:R-:W-:Y:S01]  /*a380*/  @P2 IMAD.MOV.U32 R13, RZ, RZ, R73 ;  /* 0x000000ffff0d2224 */ /* 0x000fe200078e0049 */
[----:B------:R-:W-:Y:S01]  /*a390*/  BSSY B1, `(.L_x_330) ;  /* 0x0000008000017945 */ /* 0x000fe20003800000 */
[----:B------:R-:W-:Y:S01]  /*a3a0*/  FMUL R3, R12, R23 ;  /* 0x000000170c037220 */ /* 0x000fe20000400000 */
[----:B------:R-:W-:-:S03]  /*a3b0*/  @P2 IMAD.MOV.U32 R12, RZ, RZ, R4 ;  /* 0x000000ffff0c2224 */ /* 0x000fc600078e0004 */
[----:B------:R-:W-:-:S05]  /*a3c0*/  FFMA R3, R32, R22, R3 ;  /* 0x0000001620037223 */ /* 0x000fca0000000003 */
[----:B------:R-:W-:-:S05]  /*a3d0*/  F2FP.BF16.F32.PACK_AB R3, RZ, R3 ;  /* 0x00000003ff03723e */ /* 0x000fca00000010ff */
[----:B------:R0:W-:Y:S01]  /*a3e0*/  @P2 STG.E.U16 desc[UR44][R12.64+0x20], R3 ;  /* 0x000020030c002986 */ /* 0x0001e2000c10152c */
[----:B------:R-:W-:Y:S05]  /*a3f0*/  @!P3 BRA `(.L_x_331) ;  /* 0x000000000004b947 */ /* 0x000fea0003800000 */
[----:B------:R0:W5:Y:S02]  /*a400*/  LDG.E.LTC128B.U16 R176, desc[UR44][R6.64+0x22] ;  /* 0x0000222c06b07981 */ /* 0x000164000c1e1520 */
.L_x_331:
[----:B------:R-:W-:Y:S05]  /*a410*/  BSYNC B1 ;  /* 0x0000000000017941 */ /* 0x000fea0003800000 */
.L_x_330:
        /* <DEDUP_REMOVED lines=12> */
.L_x_333:
[----:B------:R-:W-:Y:S05]  /*a4e0*/  BSYNC B1 ;  /* 0x0000000000017941 */ /* 0x000fea0003800000 */
.L_x_332:
        /* <DEDUP_REMOVED lines=9> */
.L_x_335:
[----:B------:R-:W-:Y:S05]  /*a580*/  BSYNC B1 ;  /* 0x0000000000017941 */ /* 0x000fea0003800000 */
.L_x_334:
        /* <DEDUP_REMOVED lines=9> */
.L_x_337:
[----:B------:R-:W-:Y:S05]  /*a620*/  BSYNC B1 ;  /* 0x0000000000017941 */ /* 0x000fea0003800000 */
.L_x_336:
        /* <DEDUP_REMOVED lines=11> */
.L_x_339:
[----:B------:R-:W-:Y:S05]  /*a6e0*/  BSYNC B1 ;  /* 0x0000000000017941 */ /* 0x000fea0003800000 */
.L_x_338:
        /* <DEDUP_REMOVED lines=12> */
.L_x_341:
[----:B------:R-:W-:Y:S05]  /*a7b0*/  BSYNC B1 ;  /* 0x0000000000017941 */ /* 0x000fea0003800000 */
.L_x_340:
        /* <DEDUP_REMOVED lines=9> */
.L_x_343:
[----:B------:R-:W-:Y:S05]  /*a850*/  BSYNC B1 ;  /* 0x0000000000017941 */ /* 0x000fea0003800000 */
.L_x_342:
[----:B-----5:R-:W-:Y:S01]  /*a860*/  SHF.L.U32 R12, R176, 0x10, RZ ;  /* 0x00000010b00c7819 */ /* 0x020fe200000006ff */
        /* <DEDUP_REMOVED lines=8> */
.L_x_345:
[----:B------:R-:W-:Y:S05]  /*a8f0*/  BSYNC B1 ;  /* 0x0000000000017941 */ /* 0x000fea0003800000 */
.L_x_344:
        /* <DEDUP_REMOVED lines=11> */
.L_x_347:
[----:B------:R-:W-:Y:S05]  /*a9b0*/  BSYNC B1 ;  /* 0x0000000000017941 */ /* 0x000fea0003800000 */
.L_x_346:
        /* <DEDUP_REMOVED lines=12> */
.L_x_349:
[----:B------:R-:W-:Y:S05]  /*aa80*/  BSYNC B1 ;  /* 0x0000000000017941 */ /* 0x000fea0003800000 */
.L_x_348:
        /* <DEDUP_REMOVED lines=9> */
.L_x_351:
[----:B------:R-:W-:Y:S05]  /*ab20*/  BSYNC B1 ;  /* 0x0000000000017941 */ /* 0x000fea0003800000 */
.L_x_350:
        /* <DEDUP_REMOVED lines=9> */
.L_x_353:
[----:B------:R-:W-:Y:S05]  /*abc0*/  BSYNC B1 ;  /* 0x0000000000017941 */ /* 0x000fea0003800000 */
.L_x_352:
[----:B0----5:R-:W-:Y:S01]  /*abd0*/  SHF.L.U32 R12, R176, 0x10, RZ ;  /* 0x00000010b00c7819 */ /* 0x021fe200000006ff */
[----:B------:R-:W-:Y:S01]  /*abe0*/  @P2 IMAD.MOV.U32 R13, RZ, RZ, R73 ;  /* 0x000000ffff0d2224 */ /* 0x000fe200078e0049 */
[----:B------:R-:W-:Y:S01]  /*abf0*/  ISETP.GT.AND P3, PT, R0, 0x29, P0 ;  /* 0x000000290000780c */ /* 0x000fe20000764270 */
[----:B------:R-:W-:Y:S02]  /*ac00*/  BSSY B1, `(.L_x_354) ;  /* 0x0000008000017945 */ /* 0x000fe40003800000 */
[----:B------:R-:W-:Y:S01]  /*ac10*/  FMUL R3, R12, R23 ;  /* 0x000000170c037220 */ /* 0x000fe20000400000 */
[----:B------:R-:W-:-:S03]  /*ac20*/  @P2 IMAD.MOV.U32 R12, RZ, RZ, R4 ;  /* 0x000000ffff0c2224 */ /* 0x000fc600078e0004 */
[----:B------:R-:W-:-:S05]  /*ac30*/  FFMA R3, R44, R22, R3 ;  /* 0x000000162c037223 */ /* 0x000fca0000000003 */
[----:B------:R-:W-:-:S05]  /*ac40*/  F2FP.BF16.F32.PACK_AB R3, RZ, R3 ;  /* 0x00000003ff03723e */ /* 0x000fca00000010ff */
[----:B------:R0:W-:Y:S01]  /*ac50*/  @P2 STG.E.U16 desc[UR44][R12.64+0x50], R3 ;  /* 0x000050030c002986 */ /* 0x0001e2000c10152c */
[----:B------:R-:W-:Y:S05]  /*ac60*/  @!P3 BRA `(.L_x_355) ;  /* 0x000000000004b947 */ /* 0x000fea0003800000 */
[----:B------:R0:W5:Y:S02]  /*ac70*/  LDG.E.LTC128B.U16 R176, desc[UR44][R6.64+0x52] ;  /* 0x0000522c06b07981 */ /* 0x000164000c1e1520 */
.L_x_355:
[----:B------:R-:W-:Y:S05]  /*ac80*/  BSYNC B1 ;  /* 0x0000000000017941 */ /* 0x000fea0003800000 */
.L_x_354:
        /* <DEDUP_REMOVED lines=12> */
.L_x_357:
[----:B------:R-:W-:Y:S05]  /*ad50*/  BSYNC B1 ;  /* 0x0000000000017941 */ /* 0x000fea0003800000 */
.L_x_356:
        /* <DEDUP_REMOVED lines=9> */
.L_x_359:
[----:B------:R-:W-:Y:S05]  /*adf0*/  BSYNC B1 ;  /* 0x0000000000017941 */ /* 0x000fea0003800000 */
.L_x_358:
        /* <DEDUP_REMOVED lines=9> */
.L_x_361:
[----:B------:R-:W-:Y:S05]  /*ae90*/  BSYNC B1 ;  /* 0x0000000000017941 */ /* 0x000fea0003800000 */
.L_x_360:
[----:B0----5:R-:W-:Y:S01]  /*aea0*/  IMAD.U32 R12, R176, 0x10000, RZ ;  /* 0x00010000b00c7824 */ /* 0x021fe200078e00ff */
[----:B------:R-:W-:Y:S01]  /*aeb0*/  ISETP.GT.AND P3, PT, R0, 0x31, P0 ;  /* 0x000000310000780c */ /* 0x000fe20000764270 */
[----:B------:R-:W-:Y:S01]  /*aec0*/  @P2 IMAD.MOV.U32 R13, RZ, RZ, R73 ;  /* 0x000000ffff0d2224 */ /* 0x000fe200078e0049 */
[----:B------:R-:W-:Y:S01]  /*aed0*/  BSSY B1, `(.L_x_362) ;  /* 0x0000008000017945 */ /* 0x000fe20003800000 */
[----:B------:R-:W-:Y:S01]  /*aee0*/  FMUL R3, R12, R23 ;  /* 0x000000170c037220 */ /* 0x000fe20000400000 */
[----:B------:R-:W-:-:S03]  /*aef0*/  @P2 MOV R12, R4 ;  /* 0x00000004000c2202 */ /* 0x000fc60000000f00 */
[----:B------:R-:W-:-:S05]  /*af00*/  FFMA R3, R48, R22, R3 ;  /* 0x0000001630037223 */ /* 0x000fca0000000003 */
[----:B------:R-:W-:-:S05]  /*af10*/  F2FP.BF16.F32.PACK_AB R3, RZ, R3 ;  /* 0x00000003ff03723e */ /* 0x000fca00000010ff */
[----:B------:R0:W-:Y:S01]  /*af20*/  @P2 STG.E.U16 desc[UR44][R12.64+0x60], R3 ;  /* 0x000060030c002986 */ /* 0x0001e2000c10152c */
[----:B------:R-:W-:Y:S05]  /*af30*/  @!P3 BRA `(.L_x_363) ;  /* 0x000000000004b947 */ /* 0x000fea0003800000 */
[----:B------:R0:W5:Y:S02]  /*af40*/  LDG.E.LTC128B.U16 R176, desc[UR44][R6.64+0x62] ;  /* 0x0000622c06b07981 */ /* 0x000164000c1e1520 */
.L_x_363:
[----:B------:R-:W-:Y:S05]  /*af50*/  BSYNC B1 ;  /* 0x0000000000017941 */ /* 0x000fea0003800000 */
.L_x_362:
        /* <DEDUP_REMOVED lines=12> */
.L_x_365:
[----:B------:R-:W-:Y:S05]  /*b020*/  BSYNC B1 ;  /* 0x0000000000017941 */ /* 0x000fea0003800000 */
.L_x_364:
        /* <DEDUP_REMOVED lines=9> */
.L_x_367:
[----:B------:R-:W-:Y:S05]  /*b0c0*/  BSYNC B1 ;  /* 0x0000000000017941 */ /* 0x000fea0003800000 */
.L_x_366:
        /* <DEDUP_REMOVED lines=9> */
.L_x_369:
[----:B------:R-:W-:Y:S05]  /*b160*/  BSYNC B1 ;  /* 0x0000000000017941 */ /* 0x000fea0003800000 */
.L_x_368:
[----:B0----5:R-:W-:Y:S01]  /*b170*/  IMAD.U32 R12, R176, 0x10000, RZ ;  /* 0x00010000b00c7824 */ /* 0x021fe200078e00ff */
[----:B------:R-:W-:Y:S01]  /*b180*/  @P2 MOV R13, R73 ;  /* 0x00000049000d2202 */ /* 0x000fe20000000f00 */
[----:B------:R-:W-:Y:S01]  /*b190*/  BSSY B1, `(.L_x_370) ;  /* 0x0000009000017945 */ /* 0x000fe20003800000 */
[----:B------:R-:W-:Y:S01]  /*b1a0*/  ISETP.GT.AND P3, PT, R0, 0x39, P0 ;  /* 0x000000390000780c */ /* 0x000fe20000764270 */
[----:B------:R-:W-:Y:S01]  /*b1b0*/  FMUL R3, R12, R23 ;  /* 0x000000170c037220 */ /* 0x000fe20000400000 */
[----:B------:R-:W-:-:S03]  /*b1c0*/  @P2 IMAD.MOV.U32 R12, RZ, RZ, R4 ;  /* 0x000000ffff0c2224 */ /* 0x000fc600078e0004 */
[----:B------:R-:W-:-:S05]  /*b1d0*/  FFMA R3, R52, R22, R3 ;  /* 0x0000001634037223 */ /* 0x000fca0000000003 */
[----:B------:R-:W-:-:S05]  /*b1e0*/  F2FP.BF16.F32.PACK_AB R3, RZ, R3 ;  /* 0x00000003ff03723e */ /* 0x000fca00000010ff */
[----:B------:R0:W-:Y:S01]  /*b1f0*/  @P2 STG.E.U16 desc[UR44][R12.64+0x70], R3 ;  /* 0x000070030c002986 */ /* 0x0001e2000c10152c */
[----:B------:R-:W-:Y:S05]  /*b200*/  @!P3 BRA `(.L_x_371) ;  /* 0x000000000004b947 */ /* 0x000fea0003800000 */
[----:B------:R0:W5:Y:S02]  /*b210*/  LDG.E.LTC128B.U16 R176, desc[UR44][R6.64+0x72] ;  /* 0x0000722c06b07981 */ /* 0x000164000c1e1520 */
.L_x_371:
[----:B------:R-:W-:Y:S05]  /*b220*/  BSYNC B1 ;  /* 0x0000000000017941 */ /* 0x000fea0003800000 */
.L_x_370:
        /* <DEDUP_REMOVED lines=12> */
.L_x_373:
[----:B------:R-:W-:Y:S05]  /*b2f0*/  BSYNC B1 ;  /* 0x0000000000017941 */ /* 0x000fea0003800000 */
.L_x_372:
        /* <DEDUP_REMOVED lines=9> */
.L_x_375:
[----:B------:R-:W-:Y:S05]  /*b390*/  BSYNC B1 ;  /* 0x0000000000017941 */ /* 0x000fea0003800000 */
.L_x_374:
        /* <DEDUP_REMOVED lines=9> */
.L_x_377:
[----:B------:R-:W-:Y:S05]  /*b430*/  BSYNC B1 ;  /* 0x0000000000017941 */ /* 0x000fea0003800000 */
.L_x_376:
        /* <DEDUP_REMOVED lines=11> */
.L_x_379:
[----:B------:R-:W-:Y:S05]  /*b4f0*/  BSYNC B1 ;  /* 0x0000000000017941 */ /* 0x000fea0003800000 */
.L_x_378:
        /* <DEDUP_REMOVED lines=12> */
.L_x_381:
[----:B------:R-:W-:Y:S05]  /*b5c0*/  BSYNC B1 ;  /* 0x0000000000017941 */ /* 0x000fea0003800000 */
.L_x_380:
        /* <DEDUP_REMOVED lines=9> */
.L_x_383:
[----:B------:R-:W-:Y:S05]  /*b660*/  BSYNC B1 ;  /* 0x0000000000017941 */ /* 0x000fea0003800000 */
.L_x_382:
        /* <DEDUP_REMOVED lines=9> */
.L_x_385:
[----:B------:R-:W-:Y:S05]  /*b700*/  BSYNC B1 ;  /* 0x0000000000017941 */ /* 0x000fea0003800000 */
.L_x_384:
        /* <DEDUP_REMOVED lines=11> */
.L_x_387:
[----:B------:R-:W-:Y:S05]  /*b7c0*/  BSYNC B1 ;  /* 0x0000000000017941 */ /* 0x000fea0003800000 */
.L_x_386:
        /* <DEDUP_REMOVED lines=12> */
.L_x_389:
[----:B------:R-:W-:Y:S05]  /*b890*/  BSYNC B1 ;  /* 0x0000000000017941 */ /* 0x000fea0003800000 */
.L_x_388:
        /* <DEDUP_REMOVED lines=9> */
.L_x_391:
[----:B------:R-:W-:Y:S05]  /*b930*/  BSYNC B1 ;  /* 0x0000000000017941 */ /* 0x000fea0003800000 */
.L_x_390:
        /* <DEDUP_REMOVED lines=9> */
.L_x_393:
[----:B------:R-:W-:Y:S05]  /*b9d0*/  BSYNC B1 ;  /* 0x0000000000017941 */ /* 0x000fea0003800000 */
.L_x_392:
        /* <DEDUP_REMOVED lines=11> */
.L_x_395:
[----:B------:R-:W-:Y:S05]  /*ba90*/  BSYNC B1 ;  /* 0x0000000000017941 */ /* 0x000fea0003800000 */
.L_x_394:
        /* <DEDUP_REMOVED lines=12> */
.L_x_397:
[----:B------:R-:W-:Y:S05]  /*bb60*/  BSYNC B1 ;  /* 0x0000000000017941 */ /* 0x000fea0003800000 */
.L_x_396:
        /* <DEDUP_REMOVED lines=9> */
.L_x_399:
[----:B------:R-:W-:Y:S05]  /*bc00*/  BSYNC B1 ;  /* 0x0000000000017941 */ /* 0x000fea0003800000 */
.L_x_398:
        /* <DEDUP_REMOVED lines=9> */
.L_x_401:
[----:B------:R-:W-:Y:S05]  /*bca0*/  BSYNC B1 ;  /* 0x0000000000017941 */ /* 0x000fea0003800000 */
.L_x_400:
        /* <DEDUP_REMOVED lines=11> */
.L_x_403:
[----:B------:R-:W-:Y:S05]  /*bd60*/  BSYNC B1 ;  /* 0x0000000000017941 */ /* 0x000fea0003800000 */
.L_x_402:
[----:B012--5:R-:W-:Y:S01]  /*bd70*/  IMAD.U32 R6, R176, 0x10000, RZ ;  /* 0x00010000b0067824 */ /* 0x027fe200078e00ff */
[----:B------:R-:W-:Y:S01]  /*bd80*/  ISETP.GT.AND P2, PT, R0, 0x58, P1 ;  /* 0x000000580000780c */ /* 0x000fe20000f44270 */
[----:B------:R-:W-:Y:S01]  /*bd90*/  @P0 IMAD.MOV.U32 R5, RZ, RZ, R73 ;  /* 0x000000ffff050224 */ /* 0x000fe200078e0049 */
[----:B------:R-:W-:Y:S01]  /*bda0*/  BSSY B1, `(.L_x_404) ;  /* 0x0000007000017945 */ /* 0x000fe20003800000 */
[----:B------:R-:W-:-:S04]  /*bdb0*/  FMUL R6, R6, R23 ;  /* 0x0000001706067220 */ /* 0x000fc80000400000 */
[----:B------:R-:W-:-:S05]  /*bdc0*/  FFMA R6, R69, R22, R6 ;  /* 0x0000001645067223 */ /* 0x000fca0000000006 */
[----:B------:R-:W-:-:S05]  /*bdd0*/  F2FP.BF16.F32.PACK_AB R6, RZ, R6 ;  /* 0x00000006ff06723e */ /* 0x000fca00000010ff */
[----:B------:R0:W-:Y:S01]  /*bde0*/  @P0 STG.E.U16 desc[UR44][R4.64+0xb2], R6 ;  /* 0x0000b20604000986 */ /* 0x0001e2000c10152c */
[----:B------:R-:W-:Y:S05]  /*bdf0*/  @!P2 BRA `(.L_x_405) ;  /* 0x000000000004a947 */ /* 0x000fea0003800000 */
[----:B------:R1:W5:Y:S02]  /*be00*/  LDG.E.LTC128B.U16 R176, desc[UR44][R10.64+0xb0] ;  /* 0x0000b02c0ab07981 */ /* 0x000364000c1e1520 */
.L_x_405:
[----:B------:R-:W-:Y:S05]  /*be10*/  BSYNC B1 ;  /* 0x0000000000017941 */ /* 0x000fea0003800000 */
.L_x_404:
        /* <DEDUP_REMOVED lines=11> */
.L_x_407:
[----:B------:R-:W-:Y:S05]  /*bed0*/  BSYNC B1 ;  /* 0x0000000000017941 */ /* 0x000fea0003800000 */
.L_x_406:
[----:B------:R-:W-:Y:S05]  /*bee0*/  @!P1 BRA `(.L_x_408) ;  /* 0x0000003800549947 */ /* 0x000fea0003800000 */
[----:B-----5:R-:W-:-:S04]  /*bef0*/  IMAD.U32 R176, R176, 0x10000, RZ ;  /* 0x00010000b0b07824 */ /* 0x020fc800078e00ff */
[----:B------:R-:W-:-:S04]  /*bf00*/  FMUL R176, R176, R23 ;  /* 0x00000017b0b07220 */ /* 0x000fc80000400000 */
[----:B------:R-:W-:-:S05]  /*bf10*/  FFMA R176, R71, R22, R176 ;  /* 0x0000001647b07223 */ /* 0x000fca00000000b0 */
[----:B------:R-:W-:-:S05]  /*bf20*/  F2FP.BF16.F32.PACK_AB R176, RZ, R176 ;  /* 0x000000b0ffb0723e */ /* 0x000fca00000010ff */
[----:B------:R0:W-:Y:S01]  /*bf30*/  STG.E.U16 desc[UR44][R8.64+0xb2], R176 ;  /* 0x0000b2b008007986 */ /* 0x0001e2000c10152c */
[----:B------:R-:W-:Y:S05]  /*bf40*/  BRA `(.L_x_408) ;  /* 0x00000038003c7947 */ /* 0x000fea0003800000 */
.L_x_33:
[----:B------:R-:W-:Y:S01]  /*bf50*/  ULDC.64 UR4, c[0x0][0x5c0] ;  /* 0x0001700000047ab9 */ /* 0x000fe20000000a00 */
[-C--:B------:R-:W-:Y:S01]  /*bf60*/  FMUL R168, R168, R22.reuse ;  /* 0x00000016a8a87220 */ /* 0x080fe20000400000 */
[----:B------:R-:W-:Y:S01]  /*bf70*/  LEA R8, P1, R6, UR4, 0x1 ;  /* 0x0000000406087c11 */ /* 0x000fe2000f8208ff */
[-C--:B------:R-:W-:Y:S01]  /*bf80*/  FMUL R169, R169, R22.reuse ;  /* 0x00000016a9a97220 */ /* 0x080fe20000400000 */
[----:B------:R-:W-:Y:S01]  /*bf90*/  ISETP.GT.AND P5, PT, R0, 0x1, P0 ;  /* 0x000000010000780c */ /* 0x000fe200007a4270 */
[----:B------:R-:W-:Y:S01]  /*bfa0*/  USHF.L.U64.HI UR4, UR8, 0x4, UR9 ;  /* 0x0000000408047899 */ /* 0x000fe20008010209 */
[----:B------:R-:W-:Y:S01]  /*bfb0*/  LEA.HI.X R9, R6, UR5, R4, 0x1, P1 ;  /* 0x0000000506097c11 */ /* 0x000fe200088f0c04 */
[----:B------:R-:W-:Y:S01]  /*bfc0*/  USHF.L.U32 UR5, UR8, 0x4, URZ ;  /* 0x0000000408057899 */ /* 0x000fe2000800063f */
[----:B------:R-:W-:Y:S01]  /*bfd0*/  ISETP.GT.AND P1, PT, R3, 0x8, PT ;  /* 0x000000080300780c */ /* 0x000fe20003f24270 */
[----:B------:R-:W-:Y:S01]  /*bfe0*/  FMUL R170, R170, R22 ;  /* 0x00000016aaaa7220 */ /* 0x000fe20000400000 */
[----:B------:R-:W-:Y:S01]  /*bff0*/  F2FP.BF16.F32.PACK_AB R168, RZ, R168 ;  /* 0x000000a8ffa8723e */ /* 0x000fe200000010ff */
[-C--:B------:R-:W-:Y:S01]  /*c000*/  FMUL R171, R171, R22.reuse ;  /* 0x00000016abab7220 */ /* 0x080fe20000400000 */
[----:B------:R-:W-:Y:S01]  /*c010*/  ISETP.GT.AND P3, PT, R0, RZ, P1 ;  /* 0x000000ff0000720c */ /* 0x000fe20000f64270 */
[-C--:B------:R-:W-:Y:S01]  /*c020*/  FMUL R172, R172, R22.reuse ;  /* 0x00000016acac7220 */ /* 0x080fe20000400000 */
[----:B------:R-:W-:Y:S01]  /*c030*/  IADD3 R4, P4, R8, UR5, RZ ;  /* 0x0000000508047c10 */ /* 0x000fe2000ff9e0ff */
[----:B------:R-:W-:Y:S01]  /*c040*/  @P2 STG.E.U16 desc[UR44][R8.64], R168 ;  /* 0x000000a808002986 */ /* 0x000fe2000c10152c */
[----:B------:R-:W-:Y:S01]  /*c050*/  F2FP.BF16.F32.PACK_AB R169, RZ, R169 ;  /* 0x000000a9ffa9723e */ /* 0x000fe200000010ff */
[----:B------:R-:W-:Y:S01]  /*c060*/  FMUL R173, R173, R22 ;  /* 0x00000016adad7220 */ /* 0x000fe20000400000 */
[----:B------:R-:W-:Y:S01]  /*c070*/  F2FP.BF16.F32.PACK_AB R170, RZ, R170 ;  /* 0x000000aaffaa723e */ /* 0x000fe200000010ff */
[-C--:B------:R-:W-:Y:S01]  /*c080*/  FMUL R174, R174, R22.reuse ;  /* 0x00000016aeae7220 */ /* 0x080fe20000400000 */
[----:B------:R-:W-:Y:S01]  /*c090*/  IADD3.X R5, R9, UR4, RZ, P4, !PT ;  /* 0x0000000409057c10 */ /* 0x000fe2000a7fe4ff */
[----:B------:R-:W-:Y:S01]  /*c0a0*/  @P5 STG.E.U16 desc[UR44][R8.64+0x2], R169 ;  /* 0x000002a908005986 */ /* 0x000fe2000c10152c */
[C---:B------:R-:W-:Y:S01]  /*c0b0*/  ISETP.GT.AND P2, PT, R0.reuse, 0x1, P1 ;  /* 0x000000010000780c */ /* 0x040fe20000f44270 */
[-C--:B------:R-:W-:Y:S01]  /*c0c0*/  FMUL R175, R175, R22.reuse ;  /* 0x00000016afaf7220 */ /* 0x080fe20000400000 */
[C---:B------:R-:W-:Y:S01]  /*c0d0*/  ISETP.GT.AND P4, PT, R0.reuse, 0x8, P0 ;  /* 0x000000080000780c */ /* 0x040fe20000784270 */
[----:B------:R-:W-:Y:S01]  /*c0e0*/  @P3 STG.E.U16 desc[UR44][R4.64], R170 ;  /* 0x000000aa04003986 */ /* 0x000fe2000c10152c */
[----:B------:R-:W-:Y:S01]  /*c0f0*/  ISETP.GT.AND P5, PT, R0, 0x9, P0 ;  /* 0x000000090000780c */ /* 0x000fe200007a4270 */
[-C--:B------:R-:W-:Y:S01]  /*c100*/  FMUL R176, R176, R22.reuse ;  /* 0x00000016b0b07220 */ /* 0x080fe20000400000 */
[----:B------:R-:W-:Y:S01]  /*c110*/  ISETP.GT.AND P3, PT, R0, 0x8, P1 ;  /* 0x000000080000780c */ /* 0x000fe20000f64270 */
[-C--:B------:R-:W-:Y:S01]  /*c120*/  FMUL R177, R177, R22.reuse ;  /* 0x00000016b1b17220 */ /* 0x080fe20000400000 */
[----:B------:R-:W-:Y:S01]  /*c130*/  F2FP.BF16.F32.PACK_AB R171, RZ, R171 ;  /* 0x000000abffab723e */ /* 0x000fe200000010ff */
[----:B------:R-:W-:Y:S01]  /*c140*/  FMUL R178, R178, R22 ;  /* 0x00000016b2b27220 */ /* 0x000fe20000400000 */
[----:B------:R-:W-:Y:S01]  /*c150*/  F2FP.BF16.F32.PACK_AB R172, RZ, R172 ;  /* 0x000000acffac723e */ /* 0x000fe200000010ff */
[----:B------:R-:W-:Y:S01]  /*c160*/  FMUL R179, R179, R22 ;  /* 0x00000016b3b37220 */ /* 0x000fe20000400000 */
[----:B------:R-:W-:Y:S01]  /*c170*/  F2FP.BF16.F32.PACK_AB R173, RZ, R173 ;  /* 0x000000adffad723e */ /* 0x000fe200000010ff */
[----:B------:R-:W-:Y:S01]  /*c180*/  @P2 STG.E.U16 desc[UR44][R4.64+0x2], R171 ;  /* 0x000002ab04002986 */ /* 0x000fe2000c10152c */
[----:B------:R-:W-:Y:S01]  /*c190*/  F2FP.BF16.F32.PACK_AB R174, RZ, R174 ;  /* 0x000000aeffae723e */ /* 0x000fe200000010ff */
[-C--:B------:R-:W-:Y:S01]  /*c1a0*/  FMUL R180, R180, R22.reuse ;  /* 0x00000016b4b47220 */ /* 0x080fe20000400000 */
[C---:B------:R-:W-:Y:S01]  /*c1b0*/  ISETP.GT.AND P2, PT, R0.reuse, 0x9, P1 ;  /* 0x000000090000780c */ /* 0x040fe20000f44270 */
[----:B------:R-:W-:Y:S01]  /*c1c0*/  @P4 STG.E.U16 desc[UR44][R8.64+0x10], R172 ;  /* 0x000010ac08004986 */ /* 0x000fe2000c10152c */
[C---:B------:R-:W-:Y:S01]  /*c1d0*/  ISETP.GT.AND P4, PT, R0.reuse, 0x10, P0 ;  /* 0x000000100000780c */ /* 0x040fe20000784270 */
[-C--:B------:R-:W-:Y:S01]  /*c1e0*/  FMUL R181, R181, R22.reuse ;  /* 0x00000016b5b57220 */ /* 0x080fe20000400000 */
[----:B------:R-:W-:Y:S01]  /*c1f0*/  F2FP.BF16.F32.PACK_AB R175, RZ, R175 ;  /* 0x000000afffaf723e */ /* 0x000fe200000010ff */
[----:B------:R-:W-:Y:S01]  /*c200*/  @P5 STG.E.U16 desc[UR44][R8.64+0x12], R173 ;  /* 0x000012ad08005986 */ /* 0x000fe2000c10152c */
[----:B------:R-:W-:Y:S01]  /*c210*/  ISETP.GT.AND P5, PT, R0, 0x11, P0 ;  /* 0x000000110000780c */ /* 0x000fe200007a4270 */
[----:B------:R-:W-:Y:S01]  /*c220*/  FMUL R182, R182, R22 ;  /* 0x00000016b6b67220 */ /* 0x000fe20000400000 */
[----:B------:R-:W-:Y:S01]  /*c230*/  F2FP.BF16.F32.PACK_AB R176, RZ, R176 ;  /* 0x000000b0ffb0723e */ /* 0x000fe200000010ff */
[----:B------:R-:W-:Y:S01]  /*c240*/  @P3 STG.E.U16 desc[UR44][R4.64+0x10], R174 ;  /* 0x000010ae04003986 */ /* 0x000fe2000c10152c */
[----:B------:R-:W-:Y:S01]  /*c250*/  ISETP.GT.AND P3, PT, R0, 0x10, P1 ;  /* 0x000000100000780c */ /* 0x000fe20000f64270 */
        /* <DEDUP_REMOVED lines=111> */
[C---:B------:R-:W-:Y:S01]  /*c950*/  ISETP.GT.AND P3, PT, R0.reuse, 0x48, P1 ;  /* 0x000000480000780c */ /* 0x040fe20000f64270 */
[----:B------:R-:W-:Y:S01]  /*c960*/  FMUL R211, R211, R22 ;  /* 0x00000016d3d37220 */ /* 0x000fe20000400000 */
[----:B------:R-:W-:Y:S01]  /*c970*/  F2FP.BF16.F32.PACK_AB R205, RZ, R205 ;  /* 0x000000cdffcd723e */ /* 0x000fe200000010ff */
[----:B------:R-:W-:Y:S01]  /*c980*/  @P2 STG.E.U16 desc[UR44][R4.64+0x82], R203 ;  /* 0x000082cb04002986 */ /* 0x000fe2000c10152c */
[----:B------:R-:W-:Y:S01]  /*c990*/  F2FP.BF16.F32.PACK_AB R206, RZ, R206 ;  /* 0x000000ceffce723e */ /* 0x000fe200000010ff */
[-C--:B------:R-:W-:Y:S01]  /*c9a0*/  FMUL R213, R213, R22.reuse ;  /* 0x00000016d5d57220 */ /* 0x080fe20000400000 */
[C---:B------:R-:W-:Y:S01]  /*c9b0*/  ISETP.GT.AND P2, PT, R0.reuse, 0x49, P1 ;  /* 0x000000490000780c */ /* 0x040fe20000f44270 */
[----:B------:R-:W-:Y:S01]  /*c9c0*/  @P4 STG.E.U16 desc[UR44][R8.64+0x90], R204 ;  /* 0x000090cc08004986 */ /* 0x000fe2000c10152c */
[----:B------:R-:W-:Y:S01]  /*c9d0*/  ISETP.GT.AND P4, PT, R0, 0x50, P0 ;  /* 0x000000500000780c */ /* 0x000fe20000784270 */
        /* <DEDUP_REMOVED lines=12> */
[----:B------:R-:W-:Y:S01]  /*caa0*/  IMAD.U32 R7, RZ, RZ, UR8 ;  /* 0x00000008ff077e24 */ /* 0x000fe2000f8e00ff */
[C---:B------:R-:W-:Y:S01]  /*cab0*/  ISETP.GT.AND P2, PT, R0.reuse, 0x51, P1 ;  /* 0x000000510000780c */ /* 0x040fe20000f44270 */
[----:B------:R-:W-:Y:S01]  /*cac0*/  @P4 STG.E.U16 desc[UR44][R8.64+0xa0], R208 ;  /* 0x0000a0d008004986 */ /* 0x000fe2000c10152c */
[C---:B------:R-:W-:Y:S01]  /*cad0*/  ISETP.GT.AND P4, PT, R0.reuse, 0x58, P0 ;  /* 0x000000580000780c */ /* 0x040fe20000784270 */
[----:B------:R-:W-:Y:S01]  /*cae0*/  USHF.L.U64.HI UR10, UR8, 0x8, UR9 ;  /* 0x00000008080a7899 */ /* 0x000fe20008010209 */
[C---:B------:R-:W-:Y:S01]  /*caf0*/  ISETP.GT.AND P0, PT, R0.reuse, 0x59, P0 ;  /* 0x000000590000780c */ /* 0x040fe20000704270 */
[----:B------:R-:W-:Y:S01]  /*cb00*/  @P5 STG.E.U16 desc[UR44][R8.64+0xa2], R209 ;  /* 0x0000a2d108005986 */ /* 0x000fe2000c10152c */
[----:B------:R-:W-:Y:S01]  /*cb10*/  F2FP.BF16.F32.PACK_AB R211, RZ, R211 ;  /* 0x000000d3ffd3723e */ /* 0x000fe200000010ff */
[-C--:B------:R-:W-:Y:S01]  /*cb20*/  FMUL R121, R121, R22.reuse ;  /* 0x0000001679797220 */ /* 0x080fe20000400000 */
        /* <DEDUP_REMOVED lines=8> */
[----:B------:R-:W-:Y:S01]  /*cbb0*/  ISETP.GT.AND P1, PT, R0, 0x59, P1 ;  /* 0x000000590000780c */ /* 0x000fe20000f24270 */
[----:B------:R-:W-:Y:S01]  /*cbc0*/  @P0 STG.E.U16 desc[UR44][R8.64+0xb2], R213 ;  /* 0x0000b2d508000986 */ /* 0x000fe2000c10152c */
[----:B------:R-:W-:Y:S01]  /*cbd0*/  ISETP.GT.AND P0, PT, R3, 0x80, PT ;  /* 0x000000800300780c */ /* 0x000fe20003f04270 */
[----:B------:R-:W-:Y:S01]  /*cbe0*/  FMUL R123, R123, R22 ;  /* 0x000000167b7b7220 */ /* 0x000fe20000400000 */
[----:B------:R-:W-:Y:S01]  /*cbf0*/  F2FP.BF16.F32.PACK_AB R215, RZ, R215 ;  /* 0x000000d7ffd7723e */ /* 0x000fe200000010ff */
[----:B------:R-:W-:Y:S01]  /*cc00*/  @P4 STG.E.U16 desc[UR44][R8.64+0xb0], R212 ;  /* 0x0000b0d408004986 */ /* 0x000fe2000c10152c */
[----:B------:R-:W-:Y:S01]  /*cc10*/  LEA R6, P4, R7, R8, 0x8 ;  /* 0x0000000807067211 */ /* 0x000fe200078840ff */
[-C--:B------:R-:W-:Y:S01]  /*cc20*/  FMUL R124, R124, R22.reuse ;  /* 0x000000167c7c7220 */ /* 0x080fe20000400000 */
[C---:B------:R-:W-:Y:S01]  /*cc30*/  ISETP.GT.AND P2, PT, R0.reuse, RZ, P0 ;  /* 0x000000ff0000720c */ /* 0x040fe20000744270 */
[----:B------:R-:W-:Y:S01]  /*cc40*/  @P3 STG.E.U16 desc[UR44][R4.64+0xb0], R214 ;  /* 0x0000b0d604003986 */ /* 0x000fe2000c10152c */
[----:B------:R-:W-:Y:S01]  /*cc50*/  ISETP.GT.AND P3, PT, R0, 0x1, P0 ;  /* 0x000000010000780c */ /* 0x000fe20000764270 */
[-C--:B------:R-:W-:Y:S01]  /*cc60*/  FMUL R125, R125, R22.reuse ;  /* 0x000000167d7d7220 */ /* 0x080fe20000400000 */
[----:B------:R-:W-:Y:S01]  /*cc70*/  F2FP.BF16.F32.PACK_AB R121, RZ, R121 ;  /* 0x00000079ff79723e */ /* 0x000fe200000010ff */
[----:B------:R0:W-:Y:S01]  /*cc80*/  @P1 STG.E.U16 desc[UR44][R4.64+0xb2], R215 ;  /* 0x0000b2d704001986 */ /* 0x0001e2000c10152c */
[----:B------:R-:W-:Y:S01]  /*cc90*/  IADD3.X R7, R9, UR10, RZ, P4, !PT ;  /* 0x0000000a09077c10 */ /* 0x000fe2000a7fe4ff */
[-C--:B------:R-:W-:Y:S01]  /*cca0*/  FMUL R126, R126, R22.reuse ;  /* 0x000000167e7e7220 */ /* 0x080fe20000400000 */
[----:B------:R-:W-:Y:S01]  /*ccb0*/  ISETP.GT.AND P1, PT, R3, 0x88, PT ;  /* 0x000000880300780c */ /* 0x000fe20003f24270 */
[-C--:B------:R-:W-:Y:S01]  /*ccc0*/  FMUL R127, R127, R22.reuse ;  /* 0x000000167f7f7220 */ /* 0x080fe20000400000 */
[----:B------:R-:W-:Y:S01]  /*ccd0*/  IADD3 R12, P6, R6, UR5, RZ ;  /* 0x00000005060c7c10 */ /* 0x000fe2000ffde0ff */
[-C--:B------:R-:W-:Y:S01]  /*cce0*/  FMUL R128, R128, R22.reuse ;  /* 0x0000001680807220 */ /* 0x080fe20000400000 */
[C---:B------:R-:W-:Y:S01]  /*ccf0*/  ISETP.GT.AND P5, PT, R0.reuse, RZ, P1 ;  /* 0x000000ff0000720c */ /* 0x040fe20000fa4270 */
[----:B------:R-:W-:Y:S01]  /*cd00*/  FMUL R129, R129, R22 ;  /* 0x0000001681817220 */ /* 0x000fe20000400000 */
[----:B------:R-:W-:Y:S01]  /*cd10*/  ISETP.GT.AND P4, PT, R0, 0x1, P1 ;  /* 0x000000010000780c */ /* 0x000fe20000f84270 */
[----:B------:R-:W-:Y:S01]  /*cd20*/  @P3 STG.E.U16 desc[UR44][R6.64+0x2], R121 ;  /* 0x0000027906003986 */ /* 0x000fe2000c10152c */
[----:B------:R-:W-:Y:S01]  /*cd30*/  F2FP.BF16.F32.PACK_AB R120, RZ, R120 ;  /* 0x00000078ff78723e */ /* 0x000fe200000010ff */
[-C--:B------:R-:W-:Y:S01]  /*cd40*/  FMUL R130, R130, R22.reuse ;  /* 0x0000001682827220 */ /* 0x080fe20000400000 */
[----:B------:R-:W-:Y:S01]  /*cd50*/  ISETP.GT.AND P3, PT, R0, 0x8, P0 ;  /* 0x000000080000780c */ /* 0x000fe20000764270 */
[-C--:B------:R-:W-:Y:S01]  /*cd60*/  FMUL R131, R131, R22.reuse ;  /* 0x0000001683837220 */ /* 0x080fe20000400000 */
[----:B------:R-:W-:Y:S01]  /*cd70*/  IADD3.X R13, R7, UR4, RZ, P6, !PT ;  /* 0x00000004070d7c10 */ /* 0x000fe2000b7fe4ff */
[----:B------:R-:W-:Y:S01]  /*cd80*/  @P2 STG.E.U16 desc[UR44][R6.64], R120 ;  /* 0x0000007806002986 */ /* 0x000fe2000c10152c */
[----:B0-----:R-:W-:Y:S01]  /*cd90*/  IADD3 R4, P6, R6, UR5, RZ ;  /* 0x0000000506047c10 */ /* 0x001fe2000ffde0ff */
[----:B------:R-:W-:Y:S01]  /*cda0*/  FMUL R132, R132, R22 ;  /* 0x0000001684847220 */ /* 0x000fe20000400000 */
[----:B------:R-:W-:Y:S01]  /*cdb0*/  F2FP.BF16.F32.PACK_AB R122, RZ, R122 ;  /* 0x0000007aff7a723e */ /* 0x000fe200000010ff */
[-C--:B------:R-:W-:Y:S01]  /*cdc0*/  FMUL R133, R133, R22.reuse ;  /* 0x0000001685857220 */ /* 0x080fe20000400000 */
[----:B------:R-:W-:Y:S01]  /*cdd0*/  ISETP.GT.AND P2, PT, R0, 0x9, P0 ;  /* 0x000000090000780c */ /* 0x000fe20000744270 */
[-C--:B------:R-:W-:Y:S01]  /*cde0*/  FMUL R134, R134, R22.reuse ;  /* 0x0000001686867220 */ /* 0x080fe20000400000 */
[----:B------:R-:W-:Y:S01]  /*cdf0*/  F2FP.BF16.F32.PACK_AB R123, RZ, R123 ;  /* 0x0000007bff7b723e */ /* 0x000fe200000010ff */
[----:B------:R-:W-:Y:S01]  /*ce00*/  @P5 STG.E.U16 desc[UR44][R12.64], R122 ;  /* 0x0000007a0c005986 */ /* 0x000fe2000c10152c */
[----:B------:R-:W-:Y:S01]  /*ce10*/  IADD3.X R5, R7, UR4, RZ, P6, !PT ;  /* 0x0000000407057c10 */ /* 0x000fe2000b7fe4ff */
[----:B------:R-:W-:Y:S01]  /*ce20*/  FMUL R135, R135, R22 ;  /* 0x0000001687877220 */ /* 0x000fe20000400000 */
[----:B------:R-:W-:Y:S01]  /*ce30*/  F2FP.BF16.F32.PACK_AB R124, RZ, R124 ;  /* 0x0000007cff7c723e */ /* 0x000fe200000010ff */
[----:B------:R-:W-:Y:S01]  /*ce40*/  FMUL R136, R136, R22 ;  /* 0x0000001688887220 */ /* 0x000fe20000400000 */
[----:B------:R-:W-:Y:S01]  /*ce50*/  F2FP.BF16.F32.PACK_AB R125, RZ, R125 ;  /* 0x0000007dff7d723e */ /* 0x000fe200000010ff */
[----:B------:R-:W-:Y:S01]  /*ce60*/  @P4 STG.E.U16 desc[UR44][R4.64+0x2], R123 ;  /* 0x0000027b04004986 */ /* 0x000fe2000c10152c */
[----:B------:R-:W-:Y:S01]  /*ce70*/  F2FP.BF16.F32.PACK_AB R126, RZ, R126 ;  /* 0x0000007eff7e723e */ /* 0x000fe200000010ff */
[-C--:B------:R-:W-:Y:S01]  /*ce80*/  FMUL R137, R137, R22.reuse ;  /* 0x0000001689897220 */ /* 0x080fe20000400000 */
[----:B------:R-:W-:Y:S01]  /*ce90*/  F2FP.BF16.F32.PACK_AB R127, RZ, R127 ;  /* 0x0000007fff7f723e */ /* 0x000fe200000010ff */
[----:B------:R-:W-:Y:S01]  /*cea0*/  @P3 STG.E.U16 desc[UR44][R6.64+0x10], R124 ;  /* 0x0000107c06003986 */ /* 0x000fe2000c10152c */
[----:B------:R-:W-:Y:S01]  /*ceb0*/  ISETP.GT.AND P3, PT, R0, 0x8, P1 ;  /* 0x000000080000780c */ /* 0x000fe20000f64270 */
[-C--:B------:R-:W-:Y:S01]  /*cec0*/  FMUL R138, R138, R22.reuse ;  /* 0x000000168a8a7220 */ /* 0x080fe20000400000 */
[C---:B------:R-:W-:Y:S01]  /*ced0*/  ISETP.GT.AND P4, PT, R0.reuse, 0x10, P0 ;  /* 0x000000100000780c */ /* 0x040fe20000784270 */
[----:B------:R-:W-:Y:S01]  /*cee0*/  @P2 STG.E.U16 desc[UR44][R6.64+0x12], R125 ;  /* 0x0000127d06002986 */ /* 0x000fe2000c10152c */
[C---:B------:R-:W-:Y:S01]  /*cef0*/  ISETP.GT.AND P2, PT, R0.reuse, 0x9, P1 ;  /* 0x000000090000780c */ /* 0x040fe20000f44270 */
[-C--:B------:R-:W-:Y:S01]  /*cf00*/  FMUL R139, R139, R22.reuse ;  /* 0x000000168b8b7220 */ /* 0x080fe20000400000 */
[----:B------:R-:W-:Y:S01]  /*cf10*/  ISETP.GT.AND P5, PT, R0, 0x11, P0 ;  /* 0x000000110000780c */ /* 0x000fe200007a4270 */
[----:B------:R-:W-:Y:S01]  /*cf20*/  FMUL R140, R140, R22 ;  /* 0x000000168c8c7220 */ /* 0x000fe20000400000 */
[----:B------:R-:W-:Y:S01]  /*cf30*/  F2FP.BF16.F32.PACK_AB R128, RZ, R128 ;  /* 0x00000080ff80723e */ /* 0x000fe200000010ff */
[-C--:B------:R-:W-:Y:S01]  /*cf40*/  FMUL R141, R141, R22.reuse ;  /* 0x000000168d8d7220 */ /* 0x080fe20000400000 */
[----:B------:R-:W-:Y:S01]  /*cf50*/  F2FP.BF16.F32.PACK_AB R129, RZ, R129 ;  /* 0x00000081ff81723e */ /* 0x000fe200000010ff */
[----:B------:R-:W-:Y:S01]  /*cf60*/  FMUL R142, R142, R22 ;  /* 0x000000168e8e7220 */ /* 0x000fe20000400000 */
[----:B------:R-:W-:Y:S01]  /*cf70*/  F2FP.BF16.F32.PACK_AB R130, RZ, R130 ;  /* 0x00000082ff82723e */ /* 0x000fe200000010ff */
[--C-:B------:R-:W-:Y:S01]  /*cf80*/  @P3 IMAD.MOV.U32 R10, RZ, RZ, R12.reuse ;  /* 0x000000ffff0a3224 */ /* 0x100fe200078e000c */
[----:B------:R-:W-:Y:S01]  /*cf90*/  F2FP.BF16.F32.PACK_AB R131, RZ, R131 ;  /* 0x00000083ff83723e */ /* 0x000fe200000010ff */
[--C-:B------:R-:W-:Y:S01]  /*cfa0*/  @P3 IMAD.MOV.U32 R11, RZ, RZ, R13.reuse ;  /* 0x000000ffff0b3224 */ /* 0x100fe200078e000d */
[----:B------:R-:W-:Y:S01]  /*cfb0*/  F2FP.BF16.F32.PACK_AB R132, RZ, R132 ;  /* 0x00000084ff84723e */ /* 0x000fe200000010ff */
[-C--:B------:R-:W-:Y:S01]  /*cfc0*/  FMUL R143, R143, R22.reuse ;  /* 0x000000168f8f7220 */ /* 0x080fe20000400000 */
[----:B------:R-:W-:Y:S01]  /*cfd0*/  F2FP.BF16.F32.PACK_AB R133, RZ, R133 ;  /* 0x00000085ff85723e */ /* 0x000fe200000010ff */
[-C--:B------:R-:W-:Y:S01]  /*cfe0*/  FMUL R144, R144, R22.reuse ;  /* 0x0000001690907220 */ /* 0x080fe20000400000 */
[----:B------:R0:W-:Y:S01]  /*cff0*/  @P3 STG.E.U16 desc[UR44][R10.64+0x10], R126 ;  /* 0x0000107e0a003986 */ /* 0x0001e2000c10152c */
[C---:B------:R-:W-:Y:S01]  /*d000*/  ISETP.GT.AND P3, PT, R0.reuse, 0x11, P1 ;  /* 0x000000110000780c */ /* 0x040fe20000f64270 */
[----:B------:R-:W-:Y:S01]  /*d010*/  FMUL R145, R145, R22 ;  /* 0x0000001691917220 */ /* 0x000fe20000400000 */
[----:B------:R-:W-:Y:S01]  /*d020*/  F2FP.BF16.F32.PACK_AB R134, RZ, R134 ;  /* 0x00000086ff86723e */ /* 0x000fe200000010ff */
[----:B------:R-:W-:Y:S01]  /*d030*/  @P2 STG.E.U16 desc[UR44][R4.64+0x12], R127 ;  /* 0x0000127f04002986 */ /* 0x000fe2000c10152c */
[----:B------:R-:W-:Y:S01]  /*d040*/  ISETP.GT.AND P2, PT, R0, 0x10, P1 ;  /* 0x000000100000780c */ /* 0x000fe20000f44270 */
[-C--:B------:R-:W-:Y:S01]  /*d050*/  FMUL R146, R146, R22.reuse ;  /* 0x0000001692927220 */ /* 0x080fe20000400000 */
[----:B------:R-:W-:Y:S01]  /*d060*/  F2FP.BF16.F32.PACK_AB R135, RZ, R135 ;  /* 0x00000087ff87723e */ /* 0x000fe200000010ff */
[----:B------:R-:W-:Y:S01]  /*d070*/  @P4 STG.E.U16 desc[UR44][R6.64+0x20], R128 ;  /* 0x0000208006004986 */ /* 0x000fe2000c10152c */
[C---:B------:R-:W-:Y:S01]  /*d080*/  ISETP.GT.AND P4, PT, R0.reuse, 0x18, P0 ;  /* 0x000000180000780c */ /* 0x040fe20000784270 */
[----:B------:R-:W-:Y:S01]  /*d090*/  FMUL R147, R147, R22 ;  /* 0x0000001693937220 */ /* 0x000fe20000400000 */
[----:B------:R-:W-:Y:S01]  /*d0a0*/  F2FP.BF16.F32.PACK_AB R136, RZ, R136 ;  /* 0x00000088ff88723e */ /* 0x000fe200000010ff */
[----:B------:R-:W-:Y:S01]  /*d0b0*/  @P5 STG.E.U16 desc[UR44][R6.64+0x22], R129 ;  /* 0x0000228106005986 */ /* 0x000fe2000c10152c */
[----:B------:R-:W-:Y:S01]  /*d0c0*/  ISETP.GT.AND P5, PT, R0, 0x19, P0 ;  /* 0x000000190000780c */ /* 0x000fe200007a4270 */
[-C--:B------:R-:W-:Y:S01]  /*d0d0*/  FMUL R148, R148, R22.reuse ;  /* 0x0000001694947220 */ /* 0x080fe20000400000 */
[----:B------:R-:W-:Y:S01]  /*d0e0*/  F2FP.BF16.F32.PACK_AB R137, RZ, R137 ;  /* 0x00000089ff89723e */ /* 0x000fe200000010ff */
[----:B------:R-:W-:Y:S01]  /*d0f0*/  FMUL R149, R149, R22 ;  /* 0x0000001695957220 */ /* 0x000fe20000400000 */
[----:B------:R-:W-:Y:S01]  /*d100*/  F2FP.BF16.F32.PACK_AB R138, RZ, R138 ;  /* 0x0000008aff8a723e */ /* 0x000fe200000010ff */
[--C-:B0-----:R-:W-:Y:S01]  /*d110*/  @P2 IMAD.MOV.U32 R10, RZ, RZ, R12.reuse ;  /* 0x000000ffff0a2224 */ /* 0x101fe200078e000c */
[----:B------:R-:W-:Y:S01]  /*d120*/  F2FP.BF16.F32.PACK_AB R139, RZ, R139 ;  /* 0x0000008bff8b723e */ /* 0x000fe200000010ff */
[--C-:B------:R-:W-:Y:S01]  /*d130*/  @P2 IMAD.MOV.U32 R11, RZ, RZ, R13.reuse ;  /* 0x000000ffff0b2224 */ /* 0x100fe200078e000d */
[----:B------:R-:W-:Y:S01]  /*d140*/  F2FP.BF16.F32.PACK_AB R140, RZ, R140 ;  /* 0x0000008cff8c723e */ /* 0x000fe200000010ff */
[-C--:B------:R-:W-:Y:S01]  /*d150*/  FMUL R150, R150, R22.reuse ;  /* 0x0000001696967220 */ /* 0x080fe20000400000 */
[----:B------:R-:W-:Y:S01]  /*d160*/  F2FP.BF16.F32.PACK_AB R141, RZ, R141 ;  /* 0x0000008dff8d723e */ /* 0x000fe200000010ff */
[-C--:B------:R-:W-:Y:S01]  /*d170*/  FMUL R151, R151, R22.reuse ;  /* 0x0000001697977220 */ /* 0x080fe20000400000 */
[----:B------:R0:W-:Y:S01]  /*d180*/  @P2 STG.E.U16 desc[UR44][R10.64+0x20], R130 ;  /* 0x000020820a002986 */ /* 0x0001e2000c10152c */
[----:B------:R-:W-:Y:S01]  /*d190*/  ISETP.GT.AND P2, PT, R0, 0x18, P1 ;  /* 0x000000180000780c */ /* 0x000fe20000f44270 */
[----:B------:R-:W-:Y:S01]  /*d1a0*/  FMUL R152, R152, R22 ;  /* 0x0000001698987220 */ /* 0x000fe20000400000 */
[----:B------:R-:W-:Y:S01]  /*d1b0*/  F2FP.BF16.F32.PACK_AB R142, RZ, R142 ;  /* 0x0000008eff8e723e */ /* 0x000fe200000010ff */
        /* <DEDUP_REMOVED lines=10> */
[--C-:B0-----:R-:W-:Y:S01]  /*d260*/  @P2 IMAD.MOV.U32 R10, RZ, RZ, R12.reuse ;  /* 0x000000ffff0a2224 */ /* 0x101fe200078e000c */
[----:B------:R-:W-:Y:S01]  /*d270*/  @P2 MOV R11, R13 ;  /* 0x0000000d000b2202 */ /* 0x000fe20000000f00 */
[-C--:B------:R-:W-:Y:S01]  /*d280*/  FMUL R155, R155, R22.reuse ;  /* 0x000000169b9b7220 */ /* 0x080fe20000400000 */
[----:B------:R-:W-:Y:S01]  /*d290*/  F2FP.BF16.F32.PACK_AB R145, RZ, R145 ;  /* 0x00000091ff91723e */ /* 0x000fe200000010ff */
[----:B------:R-:W-:Y:S01]  /*d2a0*/  FMUL R156, R156, R22 ;  /* 0x000000169c9c7220 */ /* 0x000fe20000400000 */
[----:B------:R-:W-:Y:S01]  /*d2b0*/  F2FP.BF16.F32.PACK_AB R146, RZ, R146 ;  /* 0x00000092ff92723e */ /* 0x000fe200000010ff */
[----:B------:R0:W-:Y:S01]  /*d2c0*/  @P2 STG.E.U16 desc[UR44][R10.64+0x30], R134 ;  /* 0x000030860a002986 */ /* 0x0001e2000c10152c */
        /* <DEDUP_REMOVED lines=12> */
[----:B------:R-:W-:Y:S01]  /*d390*/  ISETP.GT.AND P5, PT, R0, 0x29, P0 ;  /* 0x000000290000780c */ /* 0x000fe200007a4270 */
[--C-:B0-----:R-:W-:Y:S01]  /*d3a0*/  @P2 IMAD.MOV.U32 R10, RZ, RZ, R12.reuse ;  /* 0x000000ffff0a2224 */ /* 0x101fe200078e000c */
[----:B------:R-:W-:Y:S01]  /*d3b0*/  F2FP.BF16.F32.PACK_AB R150, RZ, R150 ;  /* 0x00000096ff96723e */ /* 0x000fe200000010ff */
[--C-:B------:R-:W-:Y:S01]  /*d3c0*/  @P2 IMAD.MOV.U32 R11, RZ, RZ, R13.reuse ;  /* 0x000000ffff0b2224 */ /* 0x100fe200078e000d */
[----:B------:R-:W-:Y:S01]  /*d3d0*/  F2FP.BF16.F32.PACK_AB R151, RZ, R151 ;  /* 0x00000097ff97723e */ /* 0x000fe200000010ff */
[----:B------:R-:W-:Y:S01]  /*d3e0*/  FMUL R160, R160, R22 ;  /* 0x00000016a0a07220 */ /* 0x000fe20000400000 */
[----:B------:R-:W-:Y:S01]  /*d3f0*/  F2FP.BF16.F32.PACK_AB R152, RZ, R152 ;  /* 0x00000098ff98723e */ /* 0x000fe200000010ff */
[-C--:B------:R-:W-:Y:S01]  /*d400*/  FMUL R161, R161, R22.reuse ;  /* 0x00000016a1a17220 */ /* 0x080fe20000400000 */
[----:B------:R0:W-:Y:S01]  /*d410*/  @P2 STG.E.U16 desc[UR44][R10.64+0x40], R138 ;  /* 0x0000408a0a002986 */ /* 0x0001e2000c10152c */
[----:B------:R-:W-:Y:S01]  /*d420*/  ISETP.GT.AND P2, PT, R0, 0x28, P1 ;  /* 0x000000280000780c */ /* 0x000fe20000f44270 */
[-C--:B------:R-:W-:Y:S01]  /*d430*/  FMUL R162, R162, R22.reuse ;  /* 0x00000016a2a27220 */ /* 0x080fe20000400000 */
[----:B------:R-:W-:Y:S01]  /*d440*/  F2FP.BF16.F32.PACK_AB R153, RZ, R153 ;  /* 0x00000099ff99723e */ /* 0x000fe200000010ff */
[----:B------:R-:W-:Y:S01]  /*d450*/  @P3 STG.E.U16 desc[UR44][R4.64+0x42], R139 ;  /* 0x0000428b04003986 */ /* 0x000fe2000c10152c */
[C---:B------:R-:W-:Y:S01]  /*d460*/  ISETP.GT.AND P3, PT, R0.reuse, 0x29, P1 ;  /* 0x000000290000780c */ /* 0x040fe20000f64270 */
[-C--:B------:R-:W-:Y:S01]  /*d470*/  FMUL R163, R163, R22.reuse ;  /* 0x00000016a3a37220 */ /* 0x080fe20000400000 */
[C---:B------:R-:W-:Y:S01]  /*d480*/  ISETP.GT.AND P6, PT, R0.reuse, 0x48, P1 ;  /* 0x000000480000780c */ /* 0x040fe20000fc4270 */
[----:B------:R-:W-:Y:S01]  /*d490*/  @P4 STG.E.U16 desc[UR44][R6.64+0x50], R140 ;  /* 0x0000508c06004986 */ /* 0x000fe2000c10152c */
[----:B------:R-:W-:Y:S01]  /*d4a0*/  ISETP.GT.AND P4, PT, R0, 0x30, P0 ;  /* 0x000000300000780c */ /* 0x000fe20000784270 */
        /* <DEDUP_REMOVED lines=16> */
[C---:B------:R-:W-:Y:S01]  /*d5b0*/  ISETP.GT.AND P3, PT, R0.reuse, 0x31, P1 ;  /* 0x000000310000780c */ /* 0x040fe20000f64270 */
[----:B------:R-:W-:Y:S01]  /*d5c0*/  IMAD.U32 R15, RZ, RZ, UR8 ;  /* 0x00000008ff0f7e24 */ /* 0x000fe2000f8e00ff */
[----:B------:R-:W-:Y:S01]  /*d5d0*/  F2FP.BF16.F32.PACK_AB R159, RZ, R159 ;  /* 0x0000009fff9f723e */ /* 0x000fe200000010ff */
[----:B------:R-:W-:Y:S01]  /*d5e0*/  @P4 STG.E.U16 desc[UR44][R6.64+0x60], R144 ;  /* 0x0000609006004986 */ /* 0x000fe2000c10152c */
[C---:B------:R-:W-:Y:S01]  /*d5f0*/  ISETP.GT.AND P4, PT, R0.reuse, 0x38, P0 ;  /* 0x000000380000780c */ /* 0x040fe20000784270 */
[----:B------:R-:W-:Y:S01]  /*d600*/  USHF.L.U64.HI UR10, UR8, 0x9, UR9 ;  /* 0x00000009080a7899 */ /* 0x000fe20008010209 */
        /* <DEDUP_REMOVED lines=61> */
[----:B------:R-:W-:Y:S01]  /*d9e0*/  FMUL R86, R86, R22 ;  /* 0x0000001656567220 */ /* 0x000fe20000400000 */
[----:B------:R-:W-:Y:S01]  /*d9f0*/  F2FP.BF16.F32.PACK_AB R82, RZ, R82 ;  /* 0x00000052ff52723e */ /* 0x000fe200000010ff */
[----:B0-----:R-:W-:Y:S01]  /*da00*/  @P6 IMAD.MOV.U32 R10, RZ, RZ, R12 ;  /* 0x000000ffff0a6224 */ /* 0x001fe200078e000c */
[----:B------:R-:W-:Y:S01]  /*da10*/  @P5 STG.E.U16 desc[UR44][R6.64+0x92], R157 ;  /* 0x0000929d06005986 */ /* 0x000fe2000c10152c */
[----:B------:R-:W-:Y:S01]  /*da20*/  @P6 IMAD.MOV.U32 R11, RZ, RZ, R13 ;  /* 0x000000ffff0b6224 */ /* 0x000fe200078e000d */
[C---:B------:R-:W-:Y:S01]  /*da30*/  ISETP.GT.AND P5, PT, R0.reuse, 0x50, P0 ;  /* 0x000000500000780c */ /* 0x040fe200007a4270 */
[-C--:B------:R-:W-:Y:S01]  /*da40*/  FMUL R87, R87, R22.reuse ;  /* 0x0000001657577220 */ /* 0x080fe20000400000 */
[----:B------:R-:W-:Y:S01]  /*da50*/  F2FP.BF16.F32.PACK_AB R83, RZ, R83 ;  /* 0x00000053ff53723e */ /* 0x000fe200000010ff */
[-C--:B------:R-:W-:Y:S01]  /*da60*/  FMUL R89, R89, R22.reuse ;  /* 0x0000001659597220 */ /* 0x080fe20000400000 */
[----:B------:R0:W-:Y:S01]  /*da70*/  @P6 STG.E.U16 desc[UR44][R10.64+0x90], R158 ;  /* 0x0000909e0a006986 */ /* 0x0001e2000c10152c */
[----:B------:R-:W-:Y:S01]  /*da80*/  ISETP.GT.AND P6, PT, R0, 0x51, P0 ;  /* 0x000000510000780c */ /* 0x000fe200007c4270 */
[-C--:B------:R-:W-:Y:S01]  /*da90*/  FMUL R88, R88, R22.reuse ;  /* 0x0000001658587220 */ /* 0x080fe20000400000 */
[----:B------:R-:W-:Y:S01]  /*daa0*/  F2FP.BF16.F32.PACK_AB R85, RZ, R85 ;  /* 0x00000055ff55723e */ /* 0x000fe200000010ff */
[----:B------:R-:W-:Y:S01]  /*dab0*/  @P2 STG.E.U16 desc[UR44][R4.64+0x92], R159 ;  /* 0x0000929f04002986 */ /* 0x000fe2000c10152c */
[----:B------:R-:W-:Y:S01]  /*dac0*/  ISETP.GT.AND P2, PT, R0, 0x51, P1 ;  /* 0x000000510000780c */ /* 0x000fe20000f44270 */
[----:B------:R-:W-:Y:S01]  /*dad0*/  FMUL R90, R90, R22 ;  /* 0x000000165a5a7220 */ /* 0x000fe20000400000 */
[----:B------:R-:W-:Y:S01]  /*dae0*/  F2FP.BF16.F32.PACK_AB R84, RZ, R84 ;  /* 0x00000054ff54723e */ /* 0x000fe200000010ff */
[-C--:B------:R-:W-:Y:S01]  /*daf0*/  FMUL R91, R91, R22.reuse ;  /* 0x000000165b5b7220 */ /* 0x080fe20000400000 */
[----:B------:R-:W-:Y:S01]  /*db00*/  @P5 STG.E.U16 desc[UR44][R6.64+0xa0], R160 ;  /* 0x0000a0a006005986 */ /* 0x000fe2000c10152c */
[C---:B------:R-:W-:Y:S01]  /*db10*/  ISETP.GT.AND P5, PT, R0.reuse, 0x58, P1 ;  /* 0x000000580000780c */ /* 0x040fe20000fa4270 */
[-C--:B------:R-:W-:Y:S01]  /*db20*/  FMUL R93, R93, R22.reuse ;  /* 0x000000165d5d7220 */ /* 0x080fe20000400000 */
[----:B------:R-:W-:Y:S01]  /*db30*/  ISETP.GT.AND P1, PT, R0, 0x59, P1 ;  /* 0x000000590000780c */ /* 0x000fe20000f24270 */
[----:B------:R-:W-:Y:S01]  /*db40*/  FMUL R92, R92, R22 ;  /* 0x000000165c5c7220 */ /* 0x000fe20000400000 */
[----:B------:R-:W-:Y:S01]  /*db50*/  @P6 STG.E.U16 desc[UR44][R6.64+0xa2], R161 ;  /* 0x0000a2a106006986 */ /* 0x000fe2000c10152c */
[----:B0-----:R-:W-:Y:S01]  /*db60*/  LEA R10, P4, R15, R8, 0x9 ;  /* 0x000000080f0a7211 */ /* 0x001fe200078848ff */
[----:B------:R-:W-:Y:S01]  /*db70*/  FMUL R94, R94, R22 ;  /* 0x000000165e5e7220 */ /* 0x000fe20000400000 */
[----:B------:R-:W-:Y:S01]  /*db80*/  F2FP.BF16.F32.PACK_AB R86, RZ, R86 ;  /* 0x00000056ff56723e */ /* 0x000fe200000010ff */
[----:B------:R-:W-:Y:S01]  /*db90*/  @P3 STG.E.U16 desc[UR44][R12.64+0xa0], R162 ;  /* 0x0000a0a20c003986 */ /* 0x000fe2000c10152c */
[C---:B------:R-:W-:Y:S01]  /*dba0*/  ISETP.GT.AND P3, PT, R0.reuse, 0x58, P0 ;  /* 0x000000580000780c */ /* 0x040fe20000764270 */
[-C--:B------:R-:W-:Y:S01]  /*dbb0*/  FMUL R95, R95, R22.reuse ;  /* 0x000000165f5f7220 */ /* 0x080fe20000400000 */
[----:B------:R-:W-:Y:S01]  /*dbc0*/  ISETP.GT.AND P0, PT, R0, 0x59, P0 ;  /* 0x000000590000780c */ /* 0x000fe20000704270 */
[----:B------:R-:W-:Y:S01]  /*dbd0*/  @P2 STG.E.U16 desc[UR44][R4.64+0xa2], R163 ;  /* 0x0000a2a304002986 */ /* 0x000fe2000c10152c */
[----:B------:R-:W-:Y:S01]  /*dbe0*/  ISETP.GT.AND P2, PT, R3, 0x108, PT ;  /* 0x000001080300780c */ /* 0x000fe20003f44270 */
[-C--:B------:R-:W-:Y:S01]  /*dbf0*/  FMUL R97, R97, R22.reuse ;  /* 0x0000001661617220 */ /* 0x080fe20000400000 */
[----:B------:R-:W-:Y:S01]  /*dc00*/  IADD3.X R11, R9, UR10, RZ, P4, !PT ;  /* 0x0000000a090b7c10 */ /* 0x000fe2000a7fe4ff */
[-C--:B------:R-:W-:Y:S01]  /*dc10*/  FMUL R96, R96, R22.reuse ;  /* 0x0000001660607220 */ /* 0x080fe20000400000 */
[----:B------:R-:W-:Y:S01]  /*dc20*/  F2FP.BF16.F32.PACK_AB R87, RZ, R87 ;  /* 0x00000057ff57723e */ /* 0x000fe200000010ff */
[-C--:B------:R-:W-:Y:S01]  /*dc30*/  FMUL R98, R98, R22.reuse ;  /* 0x0000001662627220 */ /* 0x080fe20000400000 */
[----:B------:R-:W-:Y:S01]  /*dc40*/  F2FP.BF16.F32.PACK_AB R89, RZ, R89 ;  /* 0x00000059ff59723e */ /* 0x000fe200000010ff */
[----:B------:R-:W-:Y:S01]  /*dc50*/  FMUL R99, R99, R22 ;  /* 0x0000001663637220 */ /* 0x000fe20000400000 */
[----:B------:R-:W-:Y:S01]  /*dc60*/  F2FP.BF16.F32.PACK_AB R88, RZ, R88 ;  /* 0x00000058ff58723e */ /* 0x000fe200000010ff */
[----:B------:R-:W-:Y:S01]  /*dc70*/  @P3 STG.E.U16 desc[UR44][R6.64+0xb0], R164 ;  /* 0x0000b0a406003986 */ /* 0x000fe2000c10152c */
[----:B------:R-:W-:Y:S01]  /*dc80*/  ISETP.GT.AND P3, PT, R3, 0x100, PT ;  /* 0x000001000300780c */ /* 0x000fe20003f64270 */
[----:B------:R-:W-:Y:S01]  /*dc90*/  FMUL R101, R101, R22 ;  /* 0x0000001665657220 */ /* 0x000fe20000400000 */
[----:B------:R-:W-:Y:S01]  /*dca0*/  F2FP.BF16.F32.PACK_AB R90, RZ, R90 ;  /* 0x0000005aff5a723e */ /* 0x000fe200000010ff */
[----:B------:R0:W-:Y:S01]  /*dcb0*/  @P0 STG.E.U16 desc[UR44][R6.64+0xb2], R165 ;  /* 0x0000b2a506000986 */ /* 0x0001e2000c10152c */
[----:B------:R-:W-:Y:S01]  /*dcc0*/  ISETP.GT.AND P0, PT, R0, RZ, P3 ;  /* 0x000000ff0000720c */ /* 0x000fe20001f04270 */
[-C--:B------:R-:W-:Y:S01]  /*dcd0*/  FMUL R100, R100, R22.reuse ;  /* 0x0000001664647220 */ /* 0x080fe20000400000 */
[----:B------:R-:W-:Y:S01]  /*dce0*/  F2FP.BF16.F32.PACK_AB R91, RZ, R91 ;  /* 0x0000005bff5b723e */ /* 0x000fe200000010ff */
[----:B------:R-:W-:Y:S01]  /*dcf0*/  @P5 STG.E.U16 desc[UR44][R12.64+0xb0], R166 ;  /* 0x0000b0a60c005986 */ /* 0x000fe2000c10152c */
[----:B------:R-:W-:Y:S01]  /*dd00*/  ISETP.GT.AND P5, PT, R0, RZ, P2 ;  /* 0x000000ff0000720c */ /* 0x000fe200017a4270 */
[-C--:B------:R-:W-:Y:S01]  /*dd10*/  FMUL R102, R102, R22.reuse ;  /* 0x0000001666667220 */ /* 0x080fe20000400000 */
[----:B------:R-:W-:Y:S01]  /*dd20*/  F2FP.BF16.F32.PACK_AB R93, RZ, R93 ;  /* 0x0000005dff5d723e */ /* 0x000fe200000010ff */
[----:B------:R1:W-:Y:S01]  /*dd30*/  @P1 STG.E.U16 desc[UR44][R4.64+0xb2], R167 ;  /* 0x0000b2a704001986 */ /* 0x0003e2000c10152c */
[----:B------:R-:W-:Y:S01]  /*dd40*/  ISETP.GT.AND P1, PT, R0, 0x1, P3 ;  /* 0x000000010000780c */ /* 0x000fe20001f24270 */
[----:B------:R-:W-:Y:S01]  /*dd50*/  FMUL R103, R103, R22 ;  /* 0x0000001667677220 */ /* 0x000fe20000400000 */
[----:B------:R-:W-:Y:S01]  /*dd60*/  F2FP.BF16.F32.PACK_AB R92, RZ, R92 ;  /* 0x0000005cff5c723e */ /* 0x000fe200000010ff */
[-C--:B------:R-:W-:Y:S01]  /*dd70*/  FMUL R104, R104, R22.reuse ;  /* 0x0000001668687220 */ /* 0x080fe20000400000 */
[----:B0-----:R-:W-:Y:S01]  /*dd80*/  IADD3 R6, P4, R10, UR5, RZ ;  /* 0x000000050a067c10 */ /* 0x001fe2000ff9e0ff */
[----:B------:R-:W-:Y:S01]  /*dd90*/  @P0 STG.E.U16 desc[UR44][R10.64], R72 ;  /* 0x000000480a000986 */ /* 0x000fe2000c10152c */
[----:B------:R-:W-:Y:S01]  /*dda0*/  ISETP.GT.AND P0, PT, R0, 0x1, P2 ;  /* 0x000000010000780c */ /* 0x000fe20001704270 */
[-C--:B------:R-:W-:Y:S01]  /*ddb0*/  FMUL R105, R105, R22.reuse ;  /* 0x0000001669697220 */ /* 0x080fe20000400000 */
[----:B------:R-:W-:Y:S01]  /*ddc0*/  IADD3.X R7, R11, UR4, RZ, P4, !PT ;  /* 0x000000040b077c10 */ /* 0x000fe2000a7fe4ff */
[-C--:B------:R-:W-:Y:S01]  /*ddd0*/  FMUL R106, R106, R22.reuse ;  /* 0x000000166a6a7220 */ /* 0x080fe20000400000 */
        /* <DEDUP_REMOVED lines=8> */
[----:B-1----:R-:W-:Y:S01]  /*de60*/  IADD3 R4, P5, R10, UR5, RZ ;  /* 0x000000050a047c10 */ /* 0x002fe2000ffbe0ff */
[-C--:B------:R-:W-:Y:S01]  /*de70*/  FMUL R109, R109, R22.reuse ;  /* 0x000000166d6d7220 */ /* 0x080fe20000400000 */
[----:B------:R-:W-:Y:S01]  /*de80*/  F2FP.BF16.F32.PACK_AB R97, RZ, R97 ;  /* 0x00000061ff61723e */ /* 0x000fe200000010ff */
        /* <DEDUP_REMOVED lines=8> */
[----:B------:R-:W-:Y:S01]  /*df10*/  FMUL R112, R112, R22 ;  /* 0x0000001670707220 */ /* 0x000fe20000400000 */
[----:B------:R-:W-:Y:S01]  /*df20*/  F2FP.BF16.F32.PACK_AB R98, RZ, R98 ;  /* 0x00000062ff62723e */ /* 0x000fe200000010ff */
[----:B------:R-:W-:Y:S01]  /*df30*/  @P1 STG.E.U16 desc[UR44][R10.64+0x10], R76 ;  /* 0x0000104c0a001986 */ /* 0x000fe2000c10152c */
[----:B------:R-:W-:Y:S01]  /*df40*/  ISETP.GT.AND P1, PT, R0, 0x9, P2 ;  /* 0x000000090000780c */ /* 0x000fe20001724270 */
[-C--:B------:R-:W-:Y:S01]  /*df50*/  FMUL R114, R114, R22.reuse ;  /* 0x0000001672727220 */ /* 0x080fe20000400000 */
[----:B------:R-:W-:Y:S01]  /*df60*/  F2FP.BF16.F32.PACK_AB R99, RZ, R99 ;  /* 0x00000063ff63723e */ /* 0x000fe200000010ff */
[----:B------:R-:W-:Y:S01]  /*df70*/  @P4 STG.E.U16 desc[UR44][R10.64+0x12], R77 ;  /* 0x0000124d0a004986 */ /* 0x000fe2000c10152c */
[----:B------:R-:W-:Y:S01]  /*df80*/  ISETP.GT.AND P4, PT, R0, 0x10, P3 ;  /* 0x000000100000780c */ /* 0x000fe20001f84270 */
[-C--:B------:R-:W-:Y:S01]  /*df90*/  FMUL R115, R115, R22.reuse ;  /* 0x0000001673737220 */ /* 0x080fe20000400000 */
[----:B------:R-:W-:Y:S01]  /*dfa0*/  F2FP.BF16.F32.PACK_AB R101, RZ, R101 ;  /* 0x00000065ff65723e */ /* 0x000fe200000010ff */
[----:B------:R-:W-:Y:S01]  /*dfb0*/  FMUL R116, R116, R22 ;  /* 0x0000001674747220 */ /* 0x000fe20000400000 */
        /* <DEDUP_REMOVED lines=14> */
[C---:B------:R-:W-:Y:S01]  /*e0a0*/  ISETP.GT.AND P4, PT, R0.reuse, 0x18, P3 ;  /* 0x000000180000780c */ /* 0x040fe20001f84270 */
[----:B------:R-:W-:Y:S01]  /*e0b0*/  UIMAD UR10, UR9, 0x300, URZ ;  /* 0x00000300090a78a4 */ /* 0x000fe2000f8e023f */
        /* <DEDUP_REMOVED lines=96> */
[----:B------:R-:W-:Y:S01]  /*e6c0*/  ISETP.GT.AND P1, PT, R3, 0x188, PT ;  /* 0x000001880300780c */ /* 0x000fe20003f24270 */
[-C--:B------:R-:W-:Y:S01]  /*e6d0*/  FMUL R48, R48, R22.reuse ;  /* 0x0000001630307220 */ /* 0x080fe20000400000 */
[----:B------:R-:W-:Y:S01]  /*e6e0*/  F2FP.BF16.F32.PACK_AB R33, RZ, R33 ;  /* 0x00000021ff21723e */ /* 0x000fe200000010ff */
[----:B------:R-:W-:Y:S01]  /*e6f0*/  @P4 STG.E.U16 desc[UR44][R6.64+0x80], R106 ;  /* 0x0000806a06004986 */ /* 0x000fe2000c10152c */
[C---:B------:R-:W-:Y:S01]  /*e700*/  ISETP.GT.AND P4, PT, R0.reuse, 0x48, P3 ;  /* 0x000000480000780c */ /* 0x040fe20001f84270 */
[----:B------:R-:W-:Y:S01]  /*e710*/  FMUL R49, R49, R22 ;  /* 0x0000001631317220 */ /* 0x000fe20000400000 */
[----:B------:R-:W-:Y:S01]  /*e720*/  F2FP.BF16.F32.PACK_AB R34, RZ, R34 ;  /* 0x00000022ff22723e */ /* 0x000fe200000010ff */
[----:B------:R-:W-:Y:S01]  /*e730*/  @P0 STG.E.U16 desc[UR44][R4.64+0x82], R107 ;  /* 0x0000826b04000986 */ /* 0x000fe2000c10152c */
[----:B------:R-:W-:Y:S01]  /*e740*/  ISETP.GT.AND P0, PT, R3, 0x180, PT ;  /* 0x000001800300780c */ /* 0x000fe20003f04270 */
[----:B------:R-:W-:Y:S01]  /*e750*/  IMAD.U32 R3, RZ, RZ, UR8 ;  /* 0x00000008ff037e24 */ /* 0x000fe2000f8e00ff */
[----:B------:R-:W-:Y:S01]  /*e760*/  F2FP.BF16.F32.PACK_AB R35, RZ, R35 ;  /* 0x00000023ff23723e */ /* 0x000fe200000010ff */
[----:B------:R-:W-:Y:S01]  /*e770*/  @P5 STG.E.U16 desc[UR44][R10.64+0x92], R109 ;  /* 0x0000926d0a005986 */ /* 0x000fe2000c10152c */
[----:B------:R-:W-:Y:S01]  /*e780*/  ISETP.GT.AND P5, PT, R0, 0x50, P3 ;  /* 0x000000500000780c */ /* 0x000fe20001fa4270 */
[----:B------:R-:W-:Y:S01]  /*e790*/  IMAD.WIDE.U32 R8, R3, 0x300, R8 ;  /* 0x0000030003087825 */ /* 0x000fe200078e0008 */
[----:B------:R-:W-:-:S03]  /*e7a0*/  F2FP.BF16.F32.PACK_AB R36, RZ, R36 ;  /* 0x00000024ff24723e */ /* 0x000fc600000010ff */
[----:B------:R-:W-:Y:S01]  /*e7b0*/  FMUL R50, R50, R22 ;  /* 0x0000001632327220 */ /* 0x000fe20000400000 */
[----:B------:R-:W-:Y:S01]  /*e7c0*/  F2FP.BF16.F32.PACK_AB R37, RZ, R37 ;  /* 0x00000025ff25723e */ /* 0x000fe200000010ff */
[----:B------:R-:W-:Y:S01]  /*e7d0*/  @P4 STG.E.U16 desc[UR44][R10.64+0x90], R108 ;  /* 0x0000906c0a004986 */ /* 0x000fe2000c10152c */
[C---:B------:R-:W-:Y:S01]  /*e7e0*/  ISETP.GT.AND P4, PT, R0.reuse, 0x49, P2 ;  /* 0x000000490000780c */ /* 0x040fe20001784270 */
[----:B------:R-:W-:Y:S01]  /*e7f0*/  VIADD R9, R9, UR10 ;  /* 0x0000000a09097c36 */ /* 0x000fe20008000000 */
[----:B------:R-:W-:Y:S01]  /*e800*/  F2FP.BF16.F32.PACK_AB R38, RZ, R38 ;  /* 0x00000026ff26723e */ /* 0x000fe200000010ff */
[----:B------:R-:W-:Y:S01]  /*e810*/  @P6 STG.E.U16 desc[UR44][R6.64+0x90], R110 ;  /* 0x0000906e06006986 */ /* 0x000fe2000c10152c */
[----:B------:R-:W-:Y:S01]  /*e820*/  ISETP.GT.AND P6, PT, R0, 0x51, P3 ;  /* 0x000000510000780c */ /* 0x000fe20001fc4270 */
[-C--:B------:R-:W-:Y:S01]  /*e830*/  FMUL R51, R51, R22.reuse ;  /* 0x0000001633337220 */ /* 0x080fe20000400000 */
[----:B------:R-:W-:Y:S01]  /*e840*/  F2FP.BF16.F32.PACK_AB R39, RZ, R39 ;  /* 0x00000027ff27723e */ /* 0x000fe200000010ff */
[----:B------:R-:W-:Y:S01]  /*e850*/  FMUL R52, R52, R22 ;  /* 0x0000001634347220 */ /* 0x000fe20000400000 */
[----:B------:R-:W-:Y:S01]  /*e860*/  F2FP.BF16.F32.PACK_AB R40, RZ, R40 ;  /* 0x00000028ff28723e */ /* 0x000fe200000010ff */
        /* <DEDUP_REMOVED lines=27> */
[----:B------:R-:W-:Y:S01]  /*ea20*/  ISETP.GT.AND P5, PT, R0, RZ, P0 ;  /* 0x000000ff0000720c */ /* 0x000fe200007a4270 */
[----:B------:R-:W-:Y:S01]  /*ea30*/  FMUL R62, R62, R22 ;  /* 0x000000163e3e7220 */ /* 0x000fe20000400000 */
[----:B------:R-:W-:Y:S01]  /*ea40*/  F2FP.BF16.F32.PACK_AB R50, RZ, R50 ;  /* 0x00000032ff32723e */ /* 0x000fe200000010ff */
[----:B------:R-:W-:Y:S01]  /*ea50*/  @P4 STG.E.U16 desc[UR44][R10.64+0xb0], R116 ;  /* 0x0000b0740a004986 */ /* 0x000fe2000c10152c */
[C---:B------:R-:W-:Y:S01]  /*ea60*/  ISETP.GT.AND P4, PT, R0.reuse, 0x58, P2 ;  /* 0x000000580000780c */ /* 0x040fe20001784270 */
[-C--:B------:R-:W-:Y:S01]  /*ea70*/  FMUL R63, R63, R22.reuse ;  /* 0x000000163f3f7220 */ /* 0x080fe20000400000 */
[C---:B------:R-:W-:Y:S01]  /*ea80*/  ISETP.GT.AND P2, PT, R0.reuse, 0x59, P2 ;  /* 0x000000590000780c */ /* 0x040fe20001744270 */
[----:B------:R0:W-:Y:S01]  /*ea90*/  @P3 STG.E.U16 desc[UR44][R10.64+0xb2], R117 ;  /* 0x0000b2750a003986 */ /* 0x0001e2000c10152c */
        /* <DEDUP_REMOVED lines=11> */
[----:B0-----:R-:W-:Y:S01]  /*eb50*/  @P4 IMAD.MOV.U32 R10, RZ, RZ, R6 ;  /* 0x000000ffff0a4224 */ /* 0x001fe200078e0006 */
[----:B------:R-:W-:Y:S01]  /*eb60*/  IADD3 R6, P6, R8, UR5, RZ ;  /* 0x0000000508067c10 */ /* 0x000fe2000ffde0ff */
[----:B------:R-:W-:Y:S01]  /*eb70*/  @P4 IMAD.MOV.U32 R11, RZ, RZ, R7 ;  /* 0x000000ffff0b4224 */ /* 0x000fe200078e0007 */
[----:B------:R-:W-:Y:S01]  /*eb80*/  F2FP.BF16.F32.PACK_AB R56, RZ, R56 ;  /* 0x00000038ff38723e */ /* 0x000fe200000010ff */
[-C--:B------:R-:W-:Y:S01]  /*eb90*/  FMUL R69, R69, R22.reuse ;  /* 0x0000001645457220 */ /* 0x080fe20000400000 */
[----:B------:R-:W-:Y:S01]  /*eba0*/  IADD3.X R7, R9, UR4, RZ, P6, !PT ;  /* 0x0000000409077c10 */ /* 0x000fe2000b7fe4ff */
[-C--:B------:R-:W-:Y:S01]  /*ebb0*/  FMUL R70, R70, R22.reuse ;  /* 0x0000001646467220 */ /* 0x080fe20000400000 */
[----:B------:R-:W-:Y:S01]  /*ebc0*/  @P4 STG.E.U16 desc[UR44][R10.64+0xb0], R118 ;  /* 0x0000b0760a004986 */ /* 0x000fe2000c10152c */
[C---:B------:R-:W-:Y:S01]  /*ebd0*/  ISETP.GT.AND P4, PT, R0.reuse, 0x1, P1 ;  /* 0x000000010000780c */ /* 0x040fe20000f84270 */
[----:B------:R-:W-:Y:S01]  /*ebe0*/  FMUL R71, R71, R22 ;  /* 0x0000001647477220 */ /* 0x000fe20000400000 */
[----:B------:R-:W-:Y:S01]  /*ebf0*/  F2FP.BF16.F32.PACK_AB R57, RZ, R57 ;  /* 0x00000039ff39723e */ /* 0x000fe200000010ff */
[----:B------:R0:W-:Y:S01]  /*ec00*/  @P2 STG.E.U16 desc[UR44][R4.64+0xb2], R119 ;  /* 0x0000b27704002986 */ /* 0x0001e2000c10152c */
[----:B------:R-:W-:-:S02]  /*ec10*/  ISETP.GT.AND P2, PT, R0, 0x8, P0 ;  /* 0x000000080000780c */ /* 0x000fc40000744270 */
[----:B------:R-:W-:Y:S01]  /*ec20*/  F2FP.BF16.F32.PACK_AB R58, RZ, R58 ;  /* 0x0000003aff3a723e */ /* 0x000fe200000010ff */
[----:B------:R-:W-:Y:S01]  /*ec30*/  @P5 STG.E.U16 desc[UR44][R8.64], R24 ;  /* 0x0000001808005986 */ /* 0x000fe2000c10152c */
[C---:B------:R-:W-:Y:S02]  /*ec40*/  ISETP.GT.AND P5, PT, R0.reuse, RZ, P1 ;  /* 0x000000ff0000720c */ /* 0x040fe40000fa4270 */
[----:B------:R-:W-:Y:S02]  /*ec50*/  F2FP.BF16.F32.PACK_AB R59, RZ, R59 ;  /* 0x0000003bff3b723e */ /* 0x000fe400000010ff */
[----:B------:R-:W-:Y:S02]  /*ec60*/  F2FP.BF16.F32.PACK_AB R60, RZ, R60 ;  /* 0x0000003cff3c723e */ /* 0x000fe400000010ff */
[----:B------:R-:W-:Y:S01]  /*ec70*/  ISETP.GT.AND P6, PT, R0, 0x49, P1 ;  /* 0x000000490000780c */ /* 0x000fe20000fc4270 */
[----:B0-----:R-:W-:Y:S01]  /*ec80*/  @P3 IMAD.MOV.U32 R5, RZ, RZ, R9 ;  /* 0x000000ffff053224 */ /* 0x001fe200078e0009 */
[----:B------:R-:W-:-:S02]  /*ec90*/  @P3 MOV R4, R8 ;  /* 0x0000000800043202 */ /* 0x000fc40000000f00 */
[----:B------:R-:W-:Y:S02]  /*eca0*/  F2FP.BF16.F32.PACK_AB R61, RZ, R61 ;  /* 0x0000003dff3d723e */ /* 0x000fe400000010ff */
[----:B------:R-:W-:Y:S01]  /*ecb0*/  F2FP.BF16.F32.PACK_AB R62, RZ, R62 ;  /* 0x0000003eff3e723e */ /* 0x000fe200000010ff */
[----:B------:R0:W-:Y:S01]  /*ecc0*/  @P3 STG.E.U16 desc[UR44][R4.64+0x2], R25 ;  /* 0x0000021904003986 */ /* 0x0001e2000c10152c */
[C---:B------:R-:W-:Y:S02]  /*ecd0*/  ISETP.GT.AND P3, PT, R0.reuse, 0x9, P0 ;  /* 0x000000090000780c */ /* 0x040fe40000764270 */
[----:B------:R-:W-:Y:S01]  /*ece0*/  F2FP.BF16.F32.PACK_AB R63, RZ, R63 ;  /* 0x0000003fff3f723e */ /* 0x000fe200000010ff */
[----:B------:R-:W-:Y:S01]  /*ecf0*/  @P5 STG.E.U16 desc[UR44][R6.64], R26 ;  /* 0x0000001a06005986 */ /* 0x000fe2000c10152c */
[----:B------:R-:W-:Y:S02]  /*ed00*/  ISETP.GT.AND P5, PT, R0, 0x9, P1 ;  /* 0x000000090000780c */ /* 0x000fe40000fa4270 */
[----:B------:R-:W-:-:S02]  /*ed10*/  F2FP.BF16.F32.PACK_AB R64, RZ, R64 ;  /* 0x00000040ff40723e */ /* 0x000fc400000010ff */
[----:B------:R-:W-:Y:S02]  /*ed20*/  F2FP.BF16.F32.PACK_AB R65, RZ, R65 ;  /* 0x00000041ff41723e */ /* 0x000fe400000010ff */
[----:B------:R-:W-:Y:S01]  /*ed30*/  F2FP.BF16.F32.PACK_AB R66, RZ, R66 ;  /* 0x00000042ff42723e */ /* 0x000fe200000010ff */
[----:B0-----:R-:W-:Y:S01]  /*ed40*/  @P4 IMAD.MOV.U32 R4, RZ, RZ, R6 ;  /* 0x000000ffff044224 */ /* 0x001fe200078e0006 */
[----:B------:R-:W-:Y:S01]  /*ed50*/  F2FP.BF16.F32.PACK_AB R67, RZ, R67 ;  /* 0x00000043ff43723e */ /* 0x000fe200000010ff */
[----:B------:R-:W-:Y:S01]  /*ed60*/  @P4 IMAD.MOV.U32 R5, RZ, RZ, R7 ;  /* 0x000000ffff054224 */ /* 0x000fe200078e0007 */
[----:B------:R-:W-:Y:S02]  /*ed70*/  F2FP.BF16.F32.PACK_AB R68, RZ, R68 ;  /* 0x00000044ff44723e */ /* 0x000fe400000010ff */
[----:B------:R-:W-:Y:S02]  /*ed80*/  F2FP.BF16.F32.PACK_AB R69, RZ, R69 ;  /* 0x00000045ff45723e */ /* 0x000fe400000010ff */
[----:B------:R0:W-:Y:S01]  /*ed90*/  @P4 STG.E.U16 desc[UR44][R4.64+0x2], R27 ;  /* 0x0000021b04004986 */ /* 0x0001e2000c10152c */
[----:B------:R-:W-:-:S02]  /*eda0*/  ISETP.GT.AND P4, PT, R0, 0x8, P1 ;  /* 0x000000080000780c */ /* 0x000fc40000f84270 */
[----:B------:R-:W-:Y:S02]  /*edb0*/  F2FP.BF16.F32.PACK_AB R70, RZ, R70 ;  /* 0x00000046ff46723e */ /* 0x000fe400000010ff */
[----:B------:R-:W-:Y:S01]  /*edc0*/  F2FP.BF16.F32.PACK_AB R71, RZ, R71 ;  /* 0x00000047ff47723e */ /* 0x000fe200000010ff */
[----:B0-----:R-:W-:Y:S02]  /*edd0*/  @P2 IMAD.MOV.U32 R4, RZ, RZ, R8 ;  /* 0x000000ffff042224 */ /* 0x001fe400078e0008 */
[----:B------:R-:W-:-:S05]  /*ede0*/  @P2 IMAD.MOV.U32 R5, RZ, RZ, R9 ;  /* 0x000000ffff052224 */ /* 0x000fca00078e0009 */
[----:B------:R0:W-:Y:S01]  /*edf0*/  @P2 STG.E.U16 desc[UR44][R4.64+0x10], R28 ;  /* 0x0000101c04002986 */ /* 0x0001e2000c10152c */
[----:B------:R-:W-:Y:S01]  /*ee00*/  ISETP.GT.AND P2, PT, R0, 0x10, P0 ;  /* 0x000000100000780c */ /* 0x000fe20000744270 */
[----:B0-----:R-:W-:Y:S02]  /*ee10*/  @P3 IMAD.MOV.U32 R4, RZ, RZ, R8 ;  /* 0x000000ffff043224 */ /* 0x001fe400078e0008 */
[----:B------:R-:W-:-:S05]  /*ee20*/  @P3 IMAD.MOV.U32 R5, RZ, RZ, R9 ;  /* 0x000000ffff053224 */ /* 0x000fca00078e0009 */
[----:B------:R0:W-:Y:S01]  /*ee30*/  @P3 STG.E.U16 desc[UR44][R4.64+0x12], R29 ;  /* 0x0000121d04003986 */ /* 0x0001e2000c10152c */
[----:B------:R-:W-:Y:S01]  /*ee40*/  ISETP.GT.AND P3, PT, R0, 0x11, P0 ;  /* 0x000000110000780c */ /* 0x000fe20000764270 */
[----:B0-----:R-:W-:Y:S01]  /*ee50*/  @P4 IMAD.MOV.U32 R4, RZ, RZ, R6 ;  /* 0x000000ffff044224 */ /* 0x001fe200078e0006 */
[----:B------:R-:W-:-:S05]  /*ee60*/  @P4 MOV R5, R7 ;  /* 0x0000000700054202 */ /* 0x000fca0000000f00 */
[----:B------:R0:W-:Y:S01]  /*ee70*/  @P4 STG.E.U16 desc[UR44][R4.64+0x10], R30 ;  /* 0x0000101e04004986 */ /* 0x0001e2000c10152c */
[----:B------:R-:W-:Y:S01]  /*ee80*/  ISETP.GT.AND P4, PT, R0, 0x10, P1 ;  /* 0x000000100000780c */ /* 0x000fe20000f84270 */
        /* <DEDUP_REMOVED lines=15> */
[----:B------:R-:W-:Y:S02]  /*ef80*/  ISETP.GT.AND P4, PT, R0, 0x18, P1 ;  /* 0x000000180000780c */ /* 0x000fe40000f84270 */
[----:B0-----:R-:W-:Y:S01]  /*ef90*/  @P5 MOV R4, R6 ;  /* 0x0000000600045202 */ /* 0x001fe20000000f00 */
        /* <DEDUP_REMOVED lines=106> */
[C---:B------:R-:W-:Y:S02]  /*f640*/  ISETP.GT.AND P3, PT, R0.reuse, 0x58, P0 ;  /* 0x000000580000780c */ /* 0x040fe40000764270 */
[----:B------:R-:W-:Y:S02]  /*f650*/  ISETP.GT.AND P0, PT, R0, 0x59, P0 ;  /* 0x000000590000780c */ /* 0x000fe40000704270 */
[----:B0-----:R-:W-:Y:S01]  /*f660*/  @P5 MOV R4, R6 ;  /* 0x0000000600045202 */ /* 0x001fe20000000f00 */
[----:B------:R-:W-:-:S10]  /*f670*/  @P5 IMAD.MOV.U32 R5, RZ, RZ, R7 ;  /* 0x000000ffff055224 */ /* 0x000fd400078e0007 */
[----:B------:R-:W-:Y:S01]  /*f680*/  @P0 IMAD.MOV.U32 R10, RZ, RZ, R8 ;  /* 0x000000ffff0a0224 */ /* 0x000fe200078e0008 */
[----:B------:R-:W-:Y:S01]  /*f690*/  @P0 MOV R11, R9 ;  /* 0x00000009000b0202 */ /* 0x000fe20000000f00 */
        /* <DEDUP_REMOVED lines=10> */
[----:B------:R-:W-:Y:S01]  /*f740*/  ISETP.GT.AND P1, PT, R0, 0x59, P1 ;  /* 0x000000590000780c */ /* 0x000fe20000f24270 */
[----:B0-----:R-:W-:Y:S02]  /*f750*/  @P2 IMAD.MOV.U32 R4, RZ, RZ, R8 ;  /* 0x000000ffff042224 */ /* 0x001fe400078e0008 */
[----:B------:R-:W-:-:S05]  /*f760*/  @P2 IMAD.MOV.U32 R5, RZ, RZ, R9 ;  /* 0x000000ffff052224 */ /* 0x000fca00078e0009 */
[----:B------:R0:W-:Y:S02]  /*f770*/  @P2 STG.E.U16 desc[UR44][R4.64+0xa2], R65 ;  /* 0x0000a24104002986 */ /* 0x0001e4000c10152c */
[----:B0-----:R-:W-:Y:S02]  /*f780*/  @P6 IMAD.MOV.U32 R4, RZ, RZ, R6 ;  /* 0x000000ffff046224 */ /* 0x001fe400078e0006 */
[----:B------:R-:W-:-:S05]  /*f790*/  @P6 IMAD.MOV.U32 R5, RZ, RZ, R7 ;  /* 0x000000ffff056224 */ /* 0x000fca00078e0007 */
[----:B------:R0:W-:Y:S02]  /*f7a0*/  @P6 STG.E.U16 desc[UR44][R4.64+0xa0], R66 ;  /* 0x0000a04204006986 */ /* 0x0001e4000c10152c */
[----:B0-----:R-:W-:Y:S02]  /*f7b0*/  @P5 IMAD.MOV.U32 R4, RZ, RZ, R6 ;  /* 0x000000ffff045224 */ /* 0x001fe400078e0006 */
[----:B------:R-:W-:-:S05]  /*f7c0*/  @P5 IMAD.MOV.U32 R5, RZ, RZ, R7 ;  /* 0x000000ffff055224 */ /* 0x000fca00078e0007 */
[----:B------:R0:W-:Y:S04]  /*f7d0*/  @P5 STG.E.U16 desc[UR44][R4.64+0xa2], R67 ;  /* 0x0000a24304005986 */ /* 0x0001e8000c10152c */
[----:B------:R1:W-:Y:S04]  /*f7e0*/  @P3 STG.E.U16 desc[UR44][R8.64+0xb0], R68 ;  /* 0x0000b04408003986 */ /* 0x0003e8000c10152c */
[----:B------:R1:W-:Y:S01]  /*f7f0*/  @P0 STG.E.U16 desc[UR44][R10.64+0xb2], R69 ;  /* 0x0000b2450a000986 */ /* 0x0003e2000c10152c */
[----:B0-----:R-:W-:Y:S02]  /*f800*/  @P4 IMAD.MOV.U32 R4, RZ, RZ, R6 ;  /* 0x000000ffff044224 */ /* 0x001fe400078e0006 */
[----:B------:R-:W-:-:S05]  /*f810*/  @P4 IMAD.MOV.U32 R5, RZ, RZ, R7 ;  /* 0x000000ffff054224 */ /* 0x000fca00078e0007 */
[----:B------:R1:W-:Y:S04]  /*f820*/  @P4 STG.E.U16 desc[UR44][R4.64+0xb0], R70 ;  /* 0x0000b04604004986 */ /* 0x0003e8000c10152c */
[----:B------:R1:W-:Y:S02]  /*f830*/  @P1 STG.E.U16 desc[UR44][R6.64+0xb2], R71 ;  /* 0x0000b24706001986 */ /* 0x0003e4000c10152c */
.L_x_408:
[----:B------:R-:W-:Y:S05]  /*f840*/  BSYNC B0 ;  /* 0x0000000000007941 */ /* 0x000fea0003800000 */
.L_x_32:
[----:B------:R-:W-:Y:S01]  /*f850*/  ULDC UR4, c[0x0][0xc] ;  /* 0x0000030000047ab9 */ /* 0x000fe20000000800 */
[----:B------:R-:W-:Y:S01]  /*f860*/  ULDC UR5, c[0x0][0x10] ;  /* 0x0000040000057ab9 */ /* 0x000fe20000000800 */
[----:B0-----:R-:W0:Y:S01]  /*f870*/  LDC R3, c[0x0][0x14] ;  /* 0x00000500ff037b82 */ /* 0x001e220000000800 */
[----:B------:R-:W-:Y:S01]  /*f880*/  UIMAD.WIDE.U32 UR4, UR4, UR5, URZ ;  /* 0x00000005040472a5 */ /* 0x000fe2000f8e003f */
[----:B------:R-:W-:Y:S01]  /*f890*/  PRMT R0, RZ, 0x7610, R0 ;  /* 0x00007610ff007816 */ /* 0x000fe20000000000 */
[----:B------:R-:W-:Y:S01]  /*f8a0*/  UMOV UR41, 0xffffffff ;  /* 0xffffffff00297882 */ /* 0x000fe20000000000 */
[----:B------:R-:W-:-:S03]  /*f8b0*/  UMOV UR42, 0xffffffff ;  /* 0xffffffff002a7882 */ /* 0x000fc60000000000 */
[----:B0-----:R-:W-:-:S04]  /*f8c0*/  IMAD.WIDE.U32 R16, R3, UR4, R16 ;  /* 0x0000000403107c25 */ /* 0x001fc8000f8e0010 */
[----:B------:R-:W-:Y:S01]  /*f8d0*/  IMAD R3, R3, UR5, RZ ;  /* 0x0000000503037c24 */ /* 0x000fe2000f8e02ff */
[----:B------:R-:W-:Y:S02]  /*f8e0*/  ULDC.64 UR4, c[0x0][0x650] ;  /* 0x0001940000047ab9 */ /* 0x000fe40000000a00 */
[----:B------:R-:W-:Y:S01]  /*f8f0*/  ISETP.GE.U32.AND P0, PT, R16, UR4, PT ;  /* 0x0000000410007c0c */ /* 0x000fe2000bf06070 */
[----:B------:R-:W-:-:S05]  /*f900*/  IMAD.IADD R17, R17, 0x1, R3 ;  /* 0x0000000111117824 */ /* 0x000fca00078e0203 */
[----:B------:R-:W-:-:S13]  /*f910*/  ISETP.GE.U32.AND.EX P0, PT, R17, UR5, PT, P0 ;  /* 0x0000000511007c0c */ /* 0x000fda000bf06100 */
[----:B------:R-:W-:Y:S05]  /*f920*/  @P0 BRA `(.L_x_409) ;  /* 0x0000000400880947 */ /* 0x000fea0003800000 */
[----:B------:R-:W0:Y:S01]  /*f930*/  S2UR UR6, SR_CTAID.X ;  /* 0x00000000000679c3 */ /* 0x000e220000002500 */
[----:B------:R-:W-:Y:S01]  /*f940*/  ULDC.64 UR12, c[0x0][0x628] ;  /* 0x00018a00000c7ab9 */ /* 0x000fe20000000a00 */
[----:B------:R-:W-:Y:S01]  /*f950*/  ULDC UR4, c[0x0][0x150] ;  /* 0x0000540000047ab9 */ /* 0x000fe20000000800 */
[----:B------:R-:W-:Y:S01]  /*f960*/  ISETP.NE.U32.AND P0, PT, RZ, UR12, PT ;  /* 0x0000000cff007c0c */ /* 0x000fe2000bf05070 */
[----:B------:R-:W-:Y:S01]  /*f970*/  ULDC UR15, c[0x0][0x630] ;  /* 0x00018c00000f7ab9 */ /* 0x000fe20000000800 */
[C---:B------:R-:W-:Y:S01]  /*f980*/  R2UR UR16, R16.reuse ;  /* 0x00000000101072ca */ /* 0x040fe200000e0000 */
[----:B------:R-:W-:Y:S01]  /*f990*/  ULDC UR19, c[0x0][0x154] ;  /* 0x0000550000137ab9 */ /* 0x000fe20000000800 */
[----:B------:R-:W-:Y:S01]  /*f9a0*/  ISETP.NE.AND.EX P0, PT, RZ, UR13, PT, P0 ;  /* 0x0000000dff007c0c */ /* 0x000fe2000bf05300 */
[----:B------:R-:W1:Y:S01]  /*f9b0*/  S2UR UR18, SR_CTAID.Y ;  /* 0x00000000001279c3 */ /* 0x000e620000002600 */
[----:B------:R-:W-:Y:S02]  /*f9c0*/  R2UR UR17, R17 ;  /* 0x00000000111172ca */ /* 0x000fe400000e0000 */
[----:B------:R-:W-:-:S02]  /*f9d0*/  R2UR UR10, R16 ;  /* 0x00000000100a72ca */ /* 0x000fc400000e0000 */
[----:B------:R-:W-:Y:S02]  /*f9e0*/  R2UR UR11, R17 ;  /* 0x00000000110b72ca */ /* 0x000fe400000e0000 */
[----:B0-----:R-:W-:-:S05]  /*f9f0*/  I2FP.F32.U32 R0, UR6 ;  /* 0x0000000600007c45 */ /* 0x001fca0008201000 */
[----:B------:R-:W-:-:S04]  /*fa00*/  FMUL R0, R0, UR4 ;  /* 0x0000000400007c20 */ /* 0x000fc80008400000 */
[----:B------:R0:W0:Y:S01]  /*fa10*/  F2I.U32.TRUNC.NTZ R3, R0 ;  /* 0x0000000000037305 */ /* 0x000022000020f000 */
[----:B-1----:R-:W-:Y:S05]  /*fa20*/  @!P0 BRA `(.L_x_410) ;  /* 0x0000000000308947 */ /* 0x002fea0003800000 */
        /* <DEDUP_REMOVED lines=12> */
.L_x_410:
[----:B------:R-:W-:Y:S01]  /*faf0*/  USHF.R.U64 UR42, UR10, UR15, UR11 ;  /* 0x0000000f0a2a7299 */ /* 0x000fe2000800120b */
[----:B0-----:R-:W-:Y:S01]  /*fb00*/  I2FP.F32.U32 R0, UR18 ;  /* 0x0000001200007c45 */ /* 0x001fe20008201000 */
[----:B------:R-:W-:Y:S02]  /*fb10*/  USHF.R.U32.HI UR4, URZ, UR15, UR11 ;  /* 0x0000000f3f047299 */ /* 0x000fe4000801160b */
[----:B------:R-:W-:Y:S02]  /*fb20*/  UIADD3 UR10, UP0, URZ, -UR42, URZ ;  /* 0x8000002a3f0a7290 */ /* 0x000fe4000ff1e03f */
[----:B------:R-:W-:Y:S01]  /*fb30*/  FMUL R0, R0, UR19 ;  /* 0x0000001300007c20 */ /* 0x000fe20008400000 */
[----:B------:R-:W-:Y:S01]  /*fb40*/  ULDC.64 UR12, c[0x0][0x620] ;  /* 0x00018800000c7ab9 */ /* 0x000fe20000000a00 */
[----:B------:R-:W-:Y:S01]  /*fb50*/  UIADD3.X UR4, URZ, ~UR4, URZ, UP0, !UPT ;  /* 0x800000043f047290 */ /* 0x000fe200087fe43f */
[----:B------:R-:W-:Y:S01]  /*fb60*/  UMOV UR8, UR16 ;  /* 0x0000001000087c82 */ /* 0x000fe20008000000 */
[----:B------:R-:W-:-:S02]  /*fb70*/  UMOV UR9, UR17 ;  /* 0x0000001100097c82 */ /* 0x000fc40008000000 */
[----:B------:R-:W-:Y:S01]  /*fb80*/  UIMAD UR4, UR4, UR12, URZ ;  /* 0x0000000c040472a4 */ /* 0x000fe2000f8e023f */
[----:B------:R-:W0:Y:S01]  /*fb90*/  F2I.U32.TRUNC.NTZ R0, R0 ;  /* 0x0000000000007305 */ /* 0x000e22000020f000 */
[----:B------:R-:W-:Y:S01]  /*fba0*/  UIMAD.WIDE.U32 UR8, UR10, UR12, UR8 ;  /* 0x0000000c0a0872a5 */ /* 0x000fe2000f8e0008 */
[----:B------:R-:W-:Y:S01]  /*fbb0*/  R2UR UR12, R3 ;  /* 0x00000000030c72ca */ /* 0x000fe200000e0000 */
[----:B------:R-:W-:Y:S01]  /*fbc0*/  UIMAD UR10, UR10, UR13, UR4 ;  /* 0x0000000d0a0a72a4 */ /* 0x000fe2000f8e0204 */
[----:B------:R-:W-:Y:S01]  /*fbd0*/  ULDC UR11, c[0x0][0x618] ;  /* 0x00018600000b7ab9 */ /* 0x000fe20000000800 */
[----:B------:R-:W-:Y:S02]  /*fbe0*/  ULDC UR21, c[0x0][0x658] ;  /* 0x0001960000157ab9 */ /* 0x000fe40000000800 */
[----:B------:R-:W-:Y:S01]  /*fbf0*/  UIADD3 UR9, UR9, UR10, URZ ;  /* 0x0000000a09097290 */ /* 0x000fe2000fffe03f */
[----:B------:R-:W-:Y:S01]  /*fc00*/  UMOV UR15, 0xffffffff ;  /* 0xffffffff000f7882 */ /* 0x000fe20000000000 */
[----:B------:R-:W-:Y:S01]  /*fc10*/  ULDC.64 UR4, c[0x0][0x640] ;  /* 0x0001900000047ab9 */ /* 0x000fe20000000a00 */
[----:B------:R-:W-:Y:S01]  /*fc20*/  USHF.L.U32 UR15, UR15, UR21, URZ ;  /* 0x000000150f0f7299 */ /* 0x000fe2000800063f */
[----:B------:R-:W-:Y:S01]  /*fc30*/  ISETP.NE.U32.AND P0, PT, RZ, UR4, PT ;  /* 0x00000004ff007c0c */ /* 0x000fe2000bf05070 */
[----:B------:R-:W-:-:S02]  /*fc40*/  USHF.R.U64 UR16, UR8, UR11, UR9 ;  /* 0x0000000b08107299 */ /* 0x000fc40008001209 */
[----:B------:R-:W-:Y:S01]  /*fc50*/  USHF.R.U32.HI UR8, URZ, UR11, UR9 ;  /* 0x0000000b3f087299 */ /* 0x000fe20008011609 */
[----:B0-----:R-:W-:Y:S01]  /*fc60*/  R2UR UR14, R0 ;  /* 0x00000000000e72ca */ /* 0x001fe200000e0000 */
[----:B------:R-:W-:Y:S01]  /*fc70*/  ULDC UR17, c[0x0][0x608] ;  /* 0x0001820000117ab9 */ /* 0x000fe20000000800 */
[----:B------:R-:W-:Y:S01]  /*fc80*/  ULOP3.LUT UR40, URZ, UR15, URZ, 0x33, !UPT ;  /* 0x0000000f3f287292 */ /* 0x000fe2000f8e333f */
[----:B------:R-:W-:Y:S01]  /*fc90*/  ISETP.NE.AND.EX P0, PT, RZ, UR5, PT, P0 ;  /* 0x00000005ff007c0c */ /* 0x000fe2000bf05300 */
[----:B------:R-:W-:Y:S02]  /*fca0*/  USHF.R.U64 UR15, UR16, UR17, UR8 ;  /* 0x00000011100f7299 */ /* 0x000fe40008001208 */
[----:B------:R-:W-:Y:S02]  /*fcb0*/  USHF.R.U32.HI UR8, URZ, UR17, UR8 ;  /* 0x000000113f087299 */ /* 0x000fe40008011608 */
[----:B------:R-:W-:Y:S02]  /*fcc0*/  UIADD3 UR12, -UR12, URZ, URZ ;  /* 0x0000003f0c0c7290 */ /* 0x000fe4000fffe13f */
[----:B------:R-:W-:Y:S01]  /*fcd0*/  USHF.R.U64 UR17, UR15, UR21, UR8 ;  /* 0x000000150f117299 */ /* 0x000fe20008001208 */
[----:B------:R-:W-:Y:S01]  /*fce0*/  UMOV UR19, 0x1 ;  /* 0x0000000100137882 */ /* 0x000fe20000000000 */
[----:B------:R-:W-:Y:S01]  /*fcf0*/  ULDC UR13, c[0x0][0x144] ;  /* 0x00005100000d7ab9 */ /* 0x000fe20000000800 */
[----:B------:R-:W-:Y:S01]  /*fd00*/  ULDC UR7, c[0x0][0x600] ;  /* 0x0001800000077ab9 */ /* 0x000fe20000000800 */
[----:B------:R-:W-:-:S02]  /*fd10*/  USHF.L.U32 UR24, UR19, UR21, URZ ;  /* 0x0000001513187299 */ /* 0x000fc4000800063f */
[----:B------:R-:W-:Y:S02]  /*fd20*/  USHF.R.U32.HI UR8, URZ, UR21, UR8 ;  /* 0x000000153f087299 */ /* 0x000fe40008011608 */
[----:B------:R-:W-:Y:S02]  /*fd30*/  UIMAD UR21, UR13, UR12, UR6 ;  /* 0x0000000c0d1572a4 */ /* 0x000fe4000f8e0206 */
[----:B------:R-:W-:Y:S02]  /*fd40*/  UIADD3 UR20, UR7, -0x1, URZ ;  /* 0xffffffff07147890 */ /* 0x000fe4000fffe03f */
[----:B------:R-:W-:Y:S01]  /*fd50*/  UIADD3 UR19, -UR14, URZ, URZ ;  /* 0x0000003f0e137290 */ /* 0x000fe2000fffe13f */
[----:B------:R-:W-:Y:S01]  /*fd60*/  ULDC UR25, c[0x0][0x148] ;  /* 0x0000520000197ab9 */ /* 0x000fe20000000800 */
[----:B------:R-:W-:Y:S01]  /*fd70*/  ULDC UR22, c[0x0][0x648] ;  /* 0x0001920000167ab9 */ /* 0x000fe20000000800 */
[----:B------:R-:W-:Y:S01]  /*fd80*/  ULDC UR23, c[0x0][0x638] ;  /* 0x00018e0000177ab9 */ /* 0x000fe20000000800 */
        /* <DEDUP_REMOVED lines=14> */
.L_x_411:
[----:B------:R-:W-:Y:S01]  /*fe70*/  UISETP.NE.AND UP0, UPT, UR39, URZ, UPT ;  /* 0x0000003f2700728c */ /* 0x000fe2000bf05270 */
[----:B------:R-:W-:Y:S01]  /*fe80*/  IMAD.MOV.U32 R0, RZ, RZ, 0x1 ;  /* 0x00000001ff007424 */ /* 0x000fe200078e00ff */
[----:B------:R-:W-:Y:S02]  /*fe90*/  USHF.R.U64 UR4, UR6, UR22, UR8 ;  /* 0x0000001606047299 */ /* 0x000fe40008001208 */
[----:B------:R-:W-:Y:S02]  /*fea0*/  ULOP3.LUT UR40, UR15, UR40, URZ, 0xc0, !UPT ;  /* 0x000000280f287292 */ /* 0x000fe4000f8ec03f */
[----:B------:R-:W-:Y:S02]  /*feb0*/  UIADD3 UR5, -UR4, URZ, URZ ;  /* 0x0000003f04057290 */ /* 0x000fe4000fffe13f */
[----:B------:R-:W-:Y:S02]  /*fec0*/  UIMAD UR40, UR24, UR4, UR40 ;  /* 0x00000004182872a4 */ /* 0x000fe4000f8e0228 */
[----:B------:R-:W-:-:S02]  /*fed0*/  ULOP3.LUT UR16, UR16, UR20, URZ, 0xc0, !UPT ;  /* 0x0000001410107292 */ /* 0x000fc4000f8ec03f */
[----:B------:R-:W-:Y:S02]  /*fee0*/  @UP0 UIMAD UR21, UR25, UR19, UR18 ;  /* 0x00000013191502a4 */ /* 0x000fe4000f8e0212 */
[----:B------:R-:W-:-:S03]  /*fef0*/  UIMAD UR4, UR5, UR23, UR17 ;  /* 0x00000017050472a4 */ /* 0x000fc6000f8e0211 */
[----:B------:R-:W-:Y:S01]  /*ff00*/  ULDC UR5, c[0x0][0x610] ;  /* 0x0001840000057ab9 */ /* 0x000fe20000000800 */
[----:B------:R-:W-:Y:S02]  /*ff10*/  UIMAD UR4, UR4, UR7, UR16 ;  /* 0x00000007040472a4 */ /* 0x000fe4000f8e0210 */
[----:B------:R-:W-:-:S04]  /*ff20*/  UIMAD UR40, UR40, UR5, UR21 ;  /* 0x00000005282872a4 */ /* 0x000fc8000f8e0215 */
[----:B------:R-:W-:Y:S02]  /*ff30*/  USEL UR41, UR4, UR40, !UP0 ;  /* 0x0000002804297287 */ /* 0x000fe4000c000000 */
[----:B------:R-:W-:-:S12]  /*ff40*/  USEL UR40, UR40, UR4, !UP0 ;  /* 0x0000000428287287 */ /* 0x000fd8000c000000 */
.L_x_409:
[----:B------:R-:W-:-:S13]  /*ff50*/  LOP3.LUT P0, RZ, R0, 0xff, RZ, 0xc0, !PT ;  /* 0x000000ff00ff7812 */ /* 0x000fda000780c0ff */
[----:B------:R-:W-:Y:S05]  /*ff60*/  @P0 BRA `(.L_x_412) ;  /* 0xffffff1000f00947 */ /* 0x000fea000383ffff */
[----:B------:R-:W-:Y:S05]  /*ff70*/  EXIT ;  /* 0x000000000000794d */ /* 0x000fea0003800000 */
.L_x_7:
[----:B------:R-:W-:Y:S01]  /*ff80*/  ULDC.64 UR4, c[0x0][0x650] ;  /* 0x0001940000047ab9 */ /* 0x000fe20000000a00 */
[----:B------:R-:W-:Y:S01]  /*ff90*/  PRMT R0, RZ, 0x7610, R0 ;  /* 0x00007610ff007816 */ /* 0x000fe20000000000 */
[----:B------:R-:W-:Y:S01]  /*ffa0*/  IMAD.MOV.U32 R6, RZ, RZ, -0x1 ;  /* 0xffffffffff067424 */ /* 0x000fe200078e00ff */
[----:B------:R-:W-:Y:S01]  /*ffb0*/  ISETP.GE.U32.AND P0, PT, R16, UR4, PT ;  /* 0x0000000410007c0c */ /* 0x000fe2000bf06070 */
[----:B------:R-:W-:Y:S01]  /*ffc0*/  IMAD.MOV.U32 R8, RZ, RZ, -0x1 ;  /* 0xffffffffff087424 */ /* 0x000fe200078e00ff */
[----:B------:R-:W-:Y:S02]  /*ffd0*/  MOV R4, 0xffffffff ;  /* 0xffffffff00047802 */ /* 0x000fe40000000f00 */
        /* <DEDUP_REMOVED lines=22> */
.L_x_414:
[----:B------:R-:W-:Y:S01]  /*10140*/  USHF.R.U64 UR4, UR14, UR19, UR15 ;  /* 0x000000130e047299 */ /* 0x000fe2000800120f */
[----:B------:R-:W-:Y:S01]  /*10150*/  R2UR UR7, R17 ;  /* 0x00000000110772ca */ /* 0x000fe200000e0000 */
[----:B------:R-:W-:Y:S02]  /*10160*/  USHF.R.U32.HI UR5, URZ, UR19, UR15 ;  /* 0x000000133f057299 */ /* 0x000fe4000801160f */
[----:B------:R-:W-:Y:S01]  /*10170*/  UIADD3 UR13, UP0, URZ, -UR4, URZ ;  /* 0x800000043f0d7290 */ /* 0x000fe2000ff1e03f */
[----:B------:R-:W-:Y:S01]  /*10180*/  ULDC.64 UR14, c[0x0][0x620] ;  /* 0x00018800000e7ab9 */ /* 0x000fe20000000a00 */
[----:B------:R-:W-:Y:S02]  /*10190*/  UMOV UR6, UR20 ;  /* 0x0000001400067c82 */ /* 0x000fe40008000000 */
[----:B------:R-:W-:Y:S02]  /*101a0*/  UIADD3.X UR5, URZ, ~UR5, URZ, UP0, !UPT ;  /* 0x800000053f057290 */ /* 0x000fe400087fe43f */
[----:B------:R-:W-:-:S02]  /*101b0*/  UISETP.NE.AND UP1, UPT, UR39, URZ, UPT ;  /* 0x0000003f2700728c */ /* 0x000fc4000bf25270 */
[----:B------:R-:W-:Y:S02]  /*101c0*/  UIMAD UR5, UR5, UR14, URZ ;  /* 0x0000000e050572a4 */ /* 0x000fe4000f8e023f */
[----:B------:R-:W-:Y:S02]  /*101d0*/  UIMAD.WIDE.U32 UR6, UR13, UR14, UR6 ;  /* 0x0000000e0d0672a5 */ /* 0x000fe4000f8e0006 */
[----:B------:R-:W-:Y:S01]  /*101e0*/  UIMAD UR5, UR13, UR15, UR5 ;  /* 0x0000000f0d0572a4 */ /* 0x000fe2000f8e0205 */
[----:B------:R-:W-:Y:S02]  /*101f0*/  ULDC UR14, c[0x0][0x608] ;  /* 0x00018200000e7ab9 */ /* 0x000fe40000000800 */
[----:B------:R-:W-:Y:S01]  /*10200*/  ULDC UR13, c[0x0][0x618] ;  /* 0x00018600000d7ab9 */ /* 0x000fe20000000800 */
[----:B------:R-:W-:Y:S01]  /*10210*/  UIADD3 UR5, UR7, UR5, URZ ;  /* 0x0000000507057290 */ /* 0x000fe2000fffe03f */
[----:B------:R-:W-:Y:S01]  /*10220*/  ULDC UR22, c[0x0][0x658] ;  /* 0x0001960000167ab9 */ /* 0x000fe20000000800 */
[----:B------:R-:W-:-:S02]  /*10230*/  @UP1 UIMAD UR8, UR11, UR12, UR10 ;  /* 0x0000000c0b0812a4 */ /* 0x000fc4000f8e020a */
[----:B------:R-:W-:Y:S02]  /*10240*/  USHF.R.U64 UR17, UR6, UR13, UR5 ;  /* 0x0000000d06117299 */ /* 0x000fe40008001205 */
[----:B------:R-:W-:Y:S01]  /*10250*/  USHF.R.U32.HI UR5, URZ, UR13, UR5 ;  /* 0x0000000d3f057299 */ /* 0x000fe20008011605 */
[----:B------:R-:W-:Y:S01]  /*10260*/  ULDC.64 UR6, c[0x0][0x640] ;  /* 0x0001900000067ab9 */ /* 0x000fe20000000a00 */
[----:B------:R-:W-:Y:S01]  /*10270*/  UMOV UR10, 0xffffffff ;  /* 0xffffffff000a7882 */ /* 0x000fe20000000000 */
[----:B------:R-:W-:Y:S01]  /*10280*/  ISETP.NE.U32.AND P0, PT, RZ, UR6, PT ;  /* 0x00000006ff007c0c */ /* 0x000fe2000bf05070 */
[----:B------:R-:W-:Y:S02]  /*10290*/  USHF.R.U64 UR18, UR17, UR14, UR5 ;  /* 0x0000000e11127299 */ /* 0x000fe40008001205 */
[----:B------:R-:W-:Y:S01]  /*102a0*/  USHF.R.U32.HI UR5, URZ, UR14, UR5 ;  /* 0x0000000e3f057299 */ /* 0x000fe20008011605 */
[----:B------:R-:W-:Y:S01]  /*102b0*/  ISETP.NE.AND.EX P0, PT, RZ, UR7, PT, P0 ;  /* 0x00000007ff007c0c */ /* 0x000fe2000bf05300 */
[----:B------:R-:W-:-:S02]  /*102c0*/  USHF.L.U32 UR11, UR10, UR22, URZ ;  /* 0x000000160a0b7299 */ /* 0x000fc4000800063f */
[----:B------:R-:W-:Y:S01]  /*102d0*/  USHF.R.U64 UR19, UR18, UR22, UR5 ;  /* 0x0000001612137299 */ /* 0x000fe20008001205 */
[----:B------:R-:W-:Y:S01]  /*102e0*/  ULDC UR20, c[0x0][0x600] ;  /* 0x0001800000147ab9 */ /* 0x000fe20000000800 */
[----:B------:R-:W-:Y:S02]  /*102f0*/  USHF.R.U32.HI UR10, URZ, UR22, UR5 ;  /* 0x000000163f0a7299 */ /* 0x000fe40008011605 */
[----:B------:R-:W-:Y:S02]  /*10300*/  UIADD3 UR21, UR20, -0x1, URZ ;  /* 0xffffffff14157890 */ /* 0x000fe4000fffe03f */
[----:B------:R-:W-:Y:S01]  /*10310*/  ULOP3.LUT UR26, URZ, UR11, URZ, 0x33, !UPT ;  /* 0x0000000b3f1a7292 */ /* 0x000fe2000f8e333f */
        /* <DEDUP_REMOVED lines=17> */
.L_x_415:
[----:B------:R-:W-:Y:S01]  /*10430*/  USHF.R.U64 UR6, UR5, UR23, UR10 ;  /* 0x0000001705067299 */ /* 0x000fe2000800120a */
[----:B------:R-:W-:Y:S01]  /*10440*/  IMAD.MOV.U32 R0, RZ, RZ, 0x1 ;  /* 0x00000001ff007424 */ /* 0x000fe200078e00ff */
[----:B------:R-:W-:Y:S01]  /*10450*/  USHF.L.U32 UR25, UR25, UR22, URZ ;  /* 0x0000001619197299 */ /* 0x000fe2000800063f */
[----:B------:R-:W-:Y:S01]  /*10460*/  IMAD.U32 R8, RZ, RZ, UR4 ;  /* 0x00000004ff087e24 */ /* 0x000fe2000f8e00ff */
[----:B------:R-:W-:Y:S02]  /*10470*/  ULOP3.LUT UR5, UR18, UR26, URZ, 0xc0, !UPT ;  /* 0x0000001a12057292 */ /* 0x000fe4000f8ec03f */
[----:B------:R-:W-:Y:S02]  /*10480*/  UIADD3 UR7, -UR6, URZ, URZ ;  /* 0x0000003f06077290 */ /* 0x000fe4000fffe13f */
[----:B------:R-:W-:Y:S02]  /*10490*/  UIMAD UR6, UR25, UR6, UR5 ;  /* 0x00000006190672a4 */ /* 0x000fe4000f8e0205 */
[----:B------:R-:W-:-:S02]  /*104a0*/  ULOP3.LUT UR17, UR17, UR21, URZ, 0xc0, !UPT ;  /* 0x0000001511117292 */ /* 0x000fc4000f8ec03f */
[----:B------:R-:W-:Y:S02]  /*104b0*/  UIMAD UR5, UR7, UR24, UR19 ;  /* 0x00000018070572a4 */ /* 0x000fe4000f8e0213 */
[----:B------:R-:W-:Y:S01]  /*104c0*/  UISETP.NE.AND UP0, UPT, UR39, URZ, UPT ;  /* 0x0000003f2700728c */ /* 0x000fe2000bf05270 */
[----:B------:R-:W-:Y:S01]  /*104d0*/  ULDC UR7, c[0x0][0x610] ;  /* 0x0001840000077ab9 */ /* 0x000fe20000000800 */
[----:B------:R-:W-:Y:S02]  /*104e0*/  UIMAD UR5, UR5, UR20, UR17 ;  /* 0x00000014050572a4 */ /* 0x000fe4000f8e0211 */
[----:B------:R-:W-:-:S04]  /*104f0*/  UIMAD UR8, UR6, UR7, UR8 ;  /* 0x00000007060872a4 */ /* 0x000fc8000f8e0208 */
[----:B------:R-:W-:Y:S02]  /*10500*/  USEL UR6, UR5, UR8, !UP0 ;  /* 0x0000000805067287 */ /* 0x000fe4000c000000 */
[----:B------:R-:W-:-:S04]  /*10510*/  USEL UR8, UR8, UR5, !UP0 ;  /* 0x0000000508087287 */ /* 0x000fc8000c000000 */
[----:B------:R-:W-:Y:S02]  /*10520*/  IMAD.U32 R6, RZ, RZ, UR6 ;  /* 0x00000006ff067e24 */ /* 0x000fe4000f8e00ff */
[----:B------:R-:W-:-:S07]  /*10530*/  IMAD.U32 R4, RZ, RZ, UR8 ;  /* 0x00000008ff047e24 */ /* 0x000fce000f8e00ff */
.L_x_413:
[----:B------:R-:W-:-:S08]  /*10540*/  NOP ;  /* 0x0000000000007918 */ /* 0x000fd00000000000 */
[----:B------:R-:W0:-:S00]  /*10550*/  USETMAXREG.DEALLOC.CTAPOOL 0x28 ;  /* 0x00000028000079c8 */ /* 0x000e0000080e0500 */
[----:B------:R-:W-:-:S13]  /*10560*/  ISETP.NE.AND P0, PT, RZ, UR9, PT ;  /* 0x00000009ff007c0c */ /* 0x000fda000bf05270 */
[----:B------:R-:W-:Y:S05]  /*10570*/  @P0 EXIT ;  /* 0x000000000000094d */ /* 0x000fea0003800000 */
[----:B0-----:R-:W-:Y:S01]  /*10580*/  LOP3.LUT P0, RZ, R0, 0xff, RZ, 0xc0, !PT ;  /* 0x000000ff00ff7812 */ /* 0x001fe2000780c0ff */
[----:B------:R-:W-:Y:S02]  /*10590*/  IMAD.MOV.U32 R11, RZ, RZ, 0x1 ;  /* 0x00000001ff0b7424 */ /* 0x000fe400078e00ff */
[----:B------:R-:W-:-:S10]  /*105a0*/  IMAD.MOV.U32 R10, RZ, RZ, RZ ;  /* 0x000000ffff0a7224 */ /* 0x000fd400078e00ff */
[----:B------:R-:W-:Y:S05]  /*105b0*/  @!P0 BRA `(.L_x_416) ;  /* 0x0000000c00588947 */ /* 0x000fea0003800000 */
[----:B------:R-:W0:Y:S01]  /*105c0*/  S2R R3, SR_CgaCtaId ;  /* 0x0000000000037919 */ /* 0x000e220000008800 */
[----:B------:R-:W-:Y:S01]  /*105d0*/  ULDC UR4, c[0x0][0x28c] ;  /* 0x0000a30000047ab9 */ /* 0x000fe20000000800 */
[----:B------:R-:W-:Y:S01]  /*105e0*/  ULDC UR5, c[0x0][0x600] ;  /* 0x0001800000057ab9 */ /* 0x000fe20000000800 */
[----:B------:R-:W-:Y:S01]  /*105f0*/  UIADD3 UR9, UR4, 0x3f, URZ ;  /* 0x0000003f04097890 */ /* 0x000fe2000fffe03f */
[----:B------:R-:W-:Y:S01]  /*10600*/  BSSY B0, `(.L_x_416) ;  /* 0x00000d1000007945 */ /* 0x000fe20003800000 */
[----:B------:R-:W-:Y:S01]  /*10610*/  ULDC UR7, c[0x0][0x658] ;  /* 0x0001960000077ab9 */ /* 0x000fe20000000800 */
[----:B------:R-:W-:Y:S01]  /*10620*/  UMOV UR10, 0x1 ;  /* 0x00000001000a7882 */ /* 0x000fe20000000000 */
[----:B------:R-:W-:Y:S01]  /*10630*/  UIADD3 UR4, UR5, -0x1, URZ ;  /* 0xffffffff05047890 */ /* 0x000fe2000fffe03f */
[----:B------:R-:W-:Y:S01]  /*10640*/  MOV R0, 0x1 ;  /* 0x0000000100007802 */ /* 0x000fe20000000f00 */
[----:B------:R-:W-:Y:S01]  /*10650*/  UMOV UR8, 0xffffffff ;  /* 0xffffffff00087882 */ /* 0x000fe20000000000 */
[----:B------:R-:W-:Y:S01]  /*10660*/  USHF.L.U32 UR5, UR10, UR7, URZ ;  /* 0x000000070a057299 */ /* 0x000fe2000800063f */
[----:B------:R-:W-:Y:S01]  /*10670*/  IMAD.MOV.U32 R11, RZ, RZ, 0x1 ;  /* 0x00000001ff0b7424 */ /* 0x000fe200078e00ff */
[----:B------:R-:W-:Y:S01]  /*10680*/  USHF.R.S32.HI UR10, URZ, 0x1f, UR9 ;  /* 0x0000001f3f0a7899 */ /* 0x000fe20008011409 */
[----:B------:R-:W-:Y:S01]  /*10690*/  IMAD.MOV.U32 R10, RZ, RZ, RZ ;  /* 0x000000ffff0a7224 */ /* 0x000fe200078e00ff */
[----:B------:R-:W-:Y:S01]  /*106a0*/  ULDC UR6, c[0x0][0xc] ;  /* 0x0000030000067ab9 */ /* 0x000fe20000000800 */
[----:B------:R-:W-:-:S02]  /*106b0*/  USHF.L.U32 UR11, UR8, UR7, URZ ;  /* 0x00000007080b7299 */ /* 0x000fc4000800063f */
[----:B------:R-:W-:Y:S01]  /*106c0*/  ULEA.HI UR10, UR10, UR9, URZ, 0x6 ;  /* 0x000000090a0a7291 */ /* 0x000fe2000f8f303f */
[----:B------:R-:W-:Y:S01]  /*106d0*/  ULDC UR7, c[0x0][0x10] ;  /* 0x0000040000077ab9 */ /* 0x000fe20000000800 */
[----:B------:R-:W-:Y:S01]  /*106e0*/  ULDC UR8, c[0x0][0x14] ;  /* 0x0000050000087ab9 */ /* 0x000fe20000000800 */
[----:B------:R-:W-:Y:S02]  /*106f0*/  UIMAD.WIDE.U32 UR6, UR6, UR7, URZ ;  /* 0x00000007060672a5 */ /* 0x000fe4000f8e003f */
[----:B------:R-:W-:Y:S02]  /*10700*/  USHF.R.S32.HI UR18, URZ, 0x6, UR10 ;  /* 0x000000063f127899 */ /* 0x000fe4000801140a */
[----:B------:R-:W-:Y:S02]  /*10710*/  UIMAD.WIDE.U32 UR22, UR6, UR8, URZ ;  /* 0x00000008061672a5 */ /* 0x000fe4000f8e003f */
[----:B------:R-:W-:Y:S02]  /*10720*/  UIMAD UR13, UR7, UR8, URZ ;  /* 0x00000008070d72a4 */ /* 0x000fe4000f8e023f */
[----:B------:R-:W-:-:S02]  /*10730*/  ULOP3.LUT UR21, UR38, 0x2, URZ, 0xfc, !UPT ;  /* 0x0000000226157892 */ /* 0x000fc4000f8efc3f */
[----:B------:R-:W-:Y:S01]  /*10740*/  ULOP3.LUT UR19, URZ, UR11, URZ, 0x33, !UPT ;  /* 0x0000000b3f137292 */ /* 0x000fe2000f8e333f */
[----:B0-----:R-:W-:Y:S01]  /*10750*/  LOP3.LUT R3, R3, 0x1, RZ, 0xc0, !PT ;  /* 0x0000000103037812 */ /* 0x001fe200078ec0ff */
[----:B------:R-:W-:Y:S02]  /*10760*/  UIADD3 UR13, UR23, UR13, URZ ;  /* 0x0000000d170d7290 */ /* 0x000fe4000fffe03f */
[----:B------:R-:W-:Y:S01]  /*10770*/  UIADD3 UR26, UR18, 0x1, URZ ;  /* 0x00000001121a7890 */ /* 0x000fe2000fffe03f */
[----:B------:R-:W-:-:S11]  /*10780*/  ULDC.64 UR24, c[0x0][0x198] ;  /* 0x0000660000187ab9 */ /* 0x000fd60000000a00 */
.L_x_427:
[----:B------:R-:W-:-:S03]  /*10790*/  UMOV UR6, 0xffffffff ;  /* 0xffffffff00067882 */ /* 0x000fc60000000000 */
[----:B------:R-:W-:Y:S05]  /*107a0*/  BRA.DIV UR6, `(.L_x_417) ;  /* 0x0000000e06807947 */ /* 0x000fea000b800000 */
[----:B------:R-:W-:-:S13]  /*107b0*/  ELECT P6, URZ, PT ;  /* 0x00000000003f782f */ /* 0x000fda00038c0000 */
.L_x_436:
[----:B------:R-:W0:Y:S01]  /*107c0*/  LDC R5, c[0x0][0x28c] ;  /* 0x0000a300ff057b82 */ /* 0x000e220000000800 */
[----:B------:R-:W-:Y:S01]  /*107d0*/  BSSY B1, `(.L_x_418) ;  /* 0x000003b000017945 */ /* 0x000fe20003800000 */
[----:B0-----:R-:W-:-:S13]  /*107e0*/  ISETP.LT.OR P6, PT, R5, 0x1, !P6 ;  /* 0x000000010500780c */ /* 0x001fda00077c1670 */
[----:B------:R-:W-:Y:S05]  /*107f0*/  @P6 BRA `(.L_x_419) ;  /* 0x0000000000e06947 */ /* 0x000fea0003800000 */
[----:B------:R-:W-:Y:S02]  /*10800*/  IMAD R5, R6, 0x2, R3 ;  /* 0x0000000206057824 */ /* 0x000fe400078e0203 */
[----:B------:R-:W-:Y:S02]  /*10810*/  IMAD.SHL.U32 R12, R4, 0x200, RZ ;  /* 0x00000200040c7824 */ /* 0x000fe400078e00ff */
[----:B------:R-:W-:Y:S02]  /*10820*/  IMAD.MOV.U32 R15, RZ, RZ, RZ ;  /* 0x000000ffff0f7224 */ /* 0x000fe400078e00ff */
[----:B------:R-:W-:Y:S02]  /*10830*/  IMAD.U32 R18, RZ, RZ, UR26 ;  /* 0x0000001aff127e24 */ /* 0x000fe4000f8e00ff */
[----:B------:R-:W-:Y:S02]  /*10840*/  IMAD.MOV.U32 R4, RZ, RZ, R11 ;  /* 0x000000ffff047224 */ /* 0x000fe400078e000b */
[----:B------:R-:W-:-:S02]  /*10850*/  IMAD.MOV.U32 R6, RZ, RZ, R10 ;  /* 0x000000ffff067224 */ /* 0x000fc400078e000a */
[----:B------:R-:W-:-:S07]  /*10860*/  IMAD R9, R5, 0x30, RZ ;  /* 0x0000003005097824 */ /* 0x000fce00078e02ff */
.L_x_422:
[----:B------:R-:W0:Y:S01]  /*10870*/  S2R R14, SR_CgaCtaId ;  /* 0x00000000000e7919 */ /* 0x000e220000008800 */
[----:B------:R-:W-:Y:S02]  /*10880*/  MOV R5, 0x400 ;  /* 0x0000040000057802 */ /* 0x000fe40000000f00 */
[----:B------:R-:W-:-:S13]  /*10890*/  LOP3.LUT P1, RZ, R2, 0x7f, RZ, 0xc0, !PT ;  /* 0x0000007f02ff7812 */ /* 0x000fda000782c0ff */
[----:B------:R-:W1:Y:S01]  /*108a0*/  @!P1 LDC R7, c[0x0][0x500] ;  /* 0x00014000ff079b82 */ /* 0x000e620000000800 */
[----:B0-----:R-:W-:Y:S02]  /*108b0*/  LEA R13, R14, R5, 0x18 ;  /* 0x000000050e0d7211 */ /* 0x001fe400078ec0ff */
[----:B------:R-:W-:Y:S02]  /*108c0*/  SHF.L.U32 R5, R4, 0x1f, RZ ;  /* 0x0000001f04057819 */ /* 0x000fe400000006ff */
[----:B------:R-:W-:-:S04]  /*108d0*/  LEA R14, R6, R13, 0x3 ;  /* 0x0000000d060e7211 */ /* 0x000fc800078e18ff */
[----:B------:R-:W0:Y:S02]  /*108e0*/  SYNCS.PHASECHK.TRANS64.TRYWAIT P0, [R14+URZ+0x10], R5 ;  /* 0x000010050e0075a7 */ /* 0x000e24000800017f */
[----:B01----:R-:W-:Y:S05]  /*108f0*/  @!P0 BRA `(.L_x_420) ;  /* 0x0000000c004c8947 */ /* 0x003fea0003800000 */
.L_x_437:
[----:B------:R-:W-:Y:S01]  /*10900*/  UPRMT UR6, UR21, 0x9910, URZ ;  /* 0x0000991015067896 */ /* 0x000fe2000800003f */
[----:B------:R1:W-:Y:S03]  /*10910*/  @!P1 SYNCS.ARRIVE.TRANS64 RZ, [R14+URZ], R7 ;  /* 0x000000070eff99a7 */ /* 0x0003e6000800003f */
[----:B------:R-:W-:-:S06]  /*10920*/  UISETP.NE.AND UP0, UPT, UR6, 0x2, UPT ;  /* 0x000000020600788c */ /* 0x000fcc000bf05270 */
[----:B------:R-:W-:-:S13]  /*10930*/  PLOP3.LUT P0, PT, PT, PT, UP0, 0x80, 0x0 ;  /* 0x000000000000781c */ /* 0x000fda0003f0f008 */
[----:B-1----:R-:W-:Y:S05]  /*10940*/  @P0 BRA `(.L_x_421) ;  /* 0x0000000000040947 */ /* 0x002fea0003800000 */
[----:B------:R-:W-:Y:S01]  /*10950*/  BPT.TRAP 0x1 ;  /* 0x000000040000795c */ /* 0x000fe20000300000 */
.L_x_421:
[----:B0-----:R-:W-:Y:S01]  /*10960*/  IMAD R5, R6, 0x2, R3 ;  /* 0x0000000206057824 */ /* 0x001fe200078e0203 */
[----:B------:R-:W-:Y:S01]  /*10970*/  R2UR UR9, R14 ;  /* 0x000000000e0972ca */ /* 0x000fe200000e0000 */
[--C-:B------:R-:W-:Y:S01]  /*10980*/  IMAD R7, R6, 0x10000, R13.reuse ;  /* 0x0001000006077824 */ /* 0x100fe200078e020d */
[----:B------:R-:W-:Y:S01]  /*10990*/  UIADD3 UR6, UP0, UR24, 0xf0, URZ ;  /* 0x000000f018067890 */ /* 0x000fe2000ff1e03f */
[----:B------:R-:W-:Y:S01]  /*109a0*/  IMAD R5, R5, 0xc00, RZ ;  /* 0x00000c0005057824 */ /* 0x000fe200078e02ff */
[----:B------:R-:W-:Y:S01]  /*109b0*/  R2UR UR11, R12 ;  /* 0x000000000c0b72ca */ /* 0x000fe200000e0000 */
[----:B------:R-:W-:Y:S01]  /*109c0*/  VIADD R18, R18, 0xffffffff ;  /* 0xffffffff12127836 */ /* 0x000fe20000000000 */
[----:B------:R-:W-:Y:S01]  /*109d0*/  R2UR UR7, R7 ;  /* 0x00000000070772ca */ /* 0x000fe200000e0000 */
[----:B------:R-:W-:Y:S01]  /*109e0*/  IMAD R5, R5, 0x2, R13 ;  /* 0x0000000205057824 */ /* 0x000fe200078e020d */
[----:B------:R-:W-:Y:S01]  /*109f0*/  R2UR UR10, R15 ;  /* 0x000000000f0a72ca */ /* 0x000fe200000e0000 */
[----:B------:R-:W-:Y:S01]  /*10a00*/  UIADD3 UR28, UP1, UR24, 0x1f0, URZ ;  /* 0x000001f0181c7890 */ /* 0x000fe2000ff3e03f */
[----:B------:R-:W-:Y:S01]  /*10a10*/  R2UR UR12, R8 ;  /* 0x00000000080c72ca */ /* 0x000fe200000e0000 */
[----:B------:R-:W-:Y:S01]  /*10a20*/  VIADD R6, R6, 0x1 ;  /* 0x0000000106067836 */ /* 0x000fe20000000000 */
[----:B------:R-:W-:Y:S01]  /*10a30*/  R2UR UR8, R5 ;  /* 0x00000000050872ca */ /* 0x000fe200000e0000 */
[----:B------:R-:W-:Y:S01]  /*10a40*/  UIADD3.X UR29, URZ, UR25, URZ, UP1, !UPT ;  /* 0x000000193f1d7290 */ /* 0x000fe20008ffe43f */
[----:B------:R-:W-:Y:S01]  /*10a50*/  R2UR UR20, R9 ;  /* 0x00000000091472ca */ /* 0x000fe200000e0000 */
[----:B------:R-:W-:Y:S01]  /*10a60*/  UMOV UR14, 0x0 ;  /* 0x00000000000e7882 */ /* 0x000fe20000000000 */
[----:B------:R-:W-:Y:S01]  /*10a70*/  ISETP.GT.AND P1, PT, R18, 0x1, PT ;  /* 0x000000011200780c */ /* 0x000fe20003f24270 */
[----:B------:R-:W-:Y:S01]  /*10a80*/  UMOV UR15, 0x10000000 ;  /* 0x10000000000f7882 */ /* 0x000fe20000000000 */
[C---:B------:R-:W-:Y:S01]  /*10a90*/  ISETP.NE.AND P0, PT, R6.reuse, 0x2, PT ;  /* 0x000000020600780c */ /* 0x040fe20003f05270 */
[----:B------:R-:W-:Y:S01]  /*10aa0*/  UIADD3 UR16, UR7, 0x100, URZ ;  /* 0x0000010007107890 */ /* 0x000fe2000fffe03f */
[----:B------:R-:W-:Y:S01]  /*10ab0*/  VIADD R15, R15, 0x40 ;  /* 0x000000400f0f7836 */ /* 0x000fe20000000000 */
[----:B------:R-:W-:Y:S01]  /*10ac0*/  UIADD3.X UR7, URZ, UR25, URZ, UP0, !UPT ;  /* 0x000000193f077290 */ /* 0x000fe200087fe43f */
[----:B------:R-:W-:Y:S01]  /*10ad0*/  SEL R5, RZ, 0x1, P0 ;  /* 0x00000001ff057807 */ /* 0x000fe20000000000 */
[----:B------:R-:W-:Y:S01]  /*10ae0*/  UMOV UR27, 0x30000 ;  /* 0x00030000001b7882 */ /* 0x000fe20000000000 */
[----:B------:R-:W-:Y:S01]  /*10af0*/  SEL R6, R6, RZ, P0 ;  /* 0x000000ff06067207 */ /* 0x000fe20000000000 */
[----:B------:R-:W-:Y:S01]  /*10b00*/  UIADD3 UR17, UR8, 0x20100, URZ ;  /* 0x0002010008117890 */ /* 0x000fe2000fffe03f */
[----:B------:R-:W-:-:S02]  /*10b10*/  LOP3.LUT R4, R4, R5, RZ, 0x3c, !PT ;  /* 0x0000000504047212 */ /* 0x000fc400078e3cff */
[----:B------:R-:W-:Y:S02]  /*10b20*/  UMOV UR8, UR16 ;  /* 0x0000001000087c82 */ /* 0x000fe40008000000 */
[----:B------:R0:W-:Y:S02]  /*10b30*/  UTMALDG.3D [UR8], [UR6], desc[UR14] ;  /* 0x00000e08060075b4 */ /* 0x0001e40008011000 */
[----:B0-----:R-:W-:Y:S01]  /*10b40*/  UMOV UR8, UR17 ;  /* 0x0000001100087c82 */ /* 0x001fe20008000000 */
[----:B------:R-:W-:Y:S02]  /*10b50*/  UMOV UR11, UR20 ;  /* 0x00000014000b7c82 */ /* 0x000fe40008000000 */
[----:B------:R0:W-:Y:S02]  /*10b60*/  UTMALDG.3D.MULTICAST [UR8], [UR28], UR27, desc[UR14] ;  /* 0x00000e081c0073b4 */ /* 0x0001e4000801181b */
[----:B0-----:R-:W-:Y:S05]  /*10b70*/  @P1 BRA `(.L_x_422) ;  /* 0xfffffffc003c1947 */ /* 0x001fea000383ffff */
.L_x_419:
[----:B------:R-:W-:Y:S05]  /*10b80*/  BSYNC B1 ;  /* 0x0000000000017941 */ /* 0x000fea0003800000 */
.L_x_418:
[----:B------:R-:W-:Y:S01]  /*10b90*/  LOP3.LUT P2, RZ, R0, 0xff, RZ, 0xc0, !PT ;  /* 0x000000ff00ff7812 */ /* 0x000fe2000784c0ff */
[----:B------:R-:W-:Y:S01]  /*10ba0*/  VIADD R10, R10, UR18 ;  /* 0x000000120a0a7c36 */ /* 0x000fe20008000000 */
[----:B------:R-:W-:Y:S01]  /*10bb0*/  ULDC.64 UR6, c[0x0][0x650] ;  /* 0x0001940000067ab9 */ /* 0x000fe20000000a00 */
[----:B------:R-:W-:Y:S01]  /*10bc0*/  IMAD.U32 R6, RZ, RZ, UR18 ;  /* 0x00000012ff067e24 */ /* 0x000fe2000f8e00ff */
[----:B------:R-:W-:Y:S01]  /*10bd0*/  BSSY B1, `(.L_x_423) ;  /* 0x0000071000017945 */ /* 0x000fe20003800000 */
[----:B------:R-:W-:Y:S01]  /*10be0*/  IMAD.MOV.U32 R8, RZ, RZ, -0x1 ;  /* 0xffffffffff087424 */ /* 0x000fe200078e00ff */
[----:B------:R-:W-:Y:S02]  /*10bf0*/  SHF.R.U32.HI R0, RZ, 0x1, R10 ;  /* 0x00000001ff007819 */ /* 0x000fe4000001160a */
[----:B------:R-:W-:Y:S02]  /*10c00*/  ISETP.GT.U32.AND P0, PT, R10, 0x1, PT ;  /* 0x000000010a00780c */ /* 0x000fe40003f04070 */
[----:B------:R-:W-:-:S02]  /*10c10*/  LOP3.LUT R0, R0, 0x1, RZ, 0xc0, !PT ;  /* 0x0000000100007812 */ /* 0x000fc400078ec0ff */
[----:B------:R-:W-:Y:S01]  /*10c20*/  ISETP.LT.U32.AND P0, PT, R6, 0x2, P0 ;  /* 0x000000020600780c */ /* 0x000fe20000701070 */
[----:B------:R-:W0:Y:S01]  /*10c30*/  @P2 S2R R5, SR_CgaCtaId ;  /* 0x0000000000052919 */ /* 0x000e220000008800 */
[----:B------:R-:W-:Y:S01]  /*10c40*/  @P2 MOV R4, 0x400 ;  /* 0x0000040000042802 */ /* 0x000fe20000000f00 */
[----:B------:R-:W-:Y:S01]  /*10c50*/  IMAD.MOV.U32 R6, RZ, RZ, -0x1 ;  /* 0xffffffffff067424 */ /* 0x000fe200078e00ff */
[----:B------:R-:W-:Y:S02]  /*10c60*/  ISETP.NE.U32.AND P1, PT, R0, 0x1, PT ;  /* 0x000000010000780c */ /* 0x000fe40003f25070 */
[----:B------:R-:W-:Y:S02]  /*10c70*/  MOV R0, UR18 ;  /* 0x0000001200007c02 */ /* 0x000fe40008000f00 */
[----:B------:R-:W-:Y:S02]  /*10c80*/  LOP3.LUT R10, R10, 0x1, RZ, 0xc0, !PT ;  /* 0x000000010a0a7812 */ /* 0x000fe400078ec0ff */
[----:B------:R-:W-:-:S02]  /*10c90*/  ISETP.GT.U32.AND P1, PT, R0, 0x1, !P1 ;  /* 0x000000010000780c */ /* 0x000fc40004f24070 */
[----:B------:R-:W-:Y:S02]  /*10ca0*/  SEL R0, RZ, 0x1, !P0 ;  /* 0x00000001ff007807 */ /* 0x000fe40004000000 */
[----:B0-----:R-:W-:Y:S02]  /*10cb0*/  @P2 LEA R4, R5, R4, 0x18 ;  /* 0x0000000405042211 */ /* 0x001fe400078ec0ff */
[----:B------:R-:W-:Y:S02]  /*10cc0*/  PRMT R5, RZ, 0x7610, R5 ;  /* 0x00007610ff057816 */ /* 0x000fe40000000005 */
[----:B------:R0:W-:Y:S01]  /*10cd0*/  @P2 SYNCS.ARRIVE.TRANS64.A1T0 RZ, [R4+URZ+0x38], RZ ;  /* 0x000038ff04ff29a7 */ /* 0x0001e2000810003f */
[----:B------:R-:W-:-:S04]  /*10ce0*/  IADD3 R16, P2, R16, UR22, RZ ;  /* 0x0000001610107c10 */ /* 0x000fc8000ff5e0ff */
[----:B------:R-:W-:Y:S02]  /*10cf0*/  IADD3.X R17, R17, UR13, RZ, P2, !PT ;  /* 0x0000000d11117c10 */ /* 0x000fe400097fe4ff */
[----:B------:R-:W-:Y:S02]  /*10d00*/  ISETP.GE.U32.AND P2, PT, R16, UR6, PT ;  /* 0x0000000610007c0c */ /* 0x000fe4000bf46070 */
[----:B0-----:R-:W-:Y:S02]  /*10d10*/  SEL R4, RZ, 0x1, !P1 ;  /* 0x00000001ff047807 */ /* 0x001fe40004800000 */
[----:B------:R-:W-:Y:S02]  /*10d20*/  ISETP.GE.U32.AND.EX P0, PT, R17, UR7, PT, P2 ;  /* 0x0000000711007c0c */ /* 0x000fe4000bf06120 */
[--C-:B------:R-:W-:Y:S01]  /*10d30*/  LOP3.LUT R11, R4, R11, R0.reuse, 0x96, !PT ;  /* 0x0000000b040b7212 */ /* 0x100fe200078e9600 */
[----:B------:R-:W-:Y:S01]  /*10d40*/  IMAD.MOV.U32 R4, RZ, RZ, -0x1 ;  /* 0xffffffffff047424 */ /* 0x000fe200078e00ff */
[----:B------:R-:W-:-:S09]  /*10d50*/  PRMT R0, RZ, 0x7610, R0 ;  /* 0x00007610ff007816 */ /* 0x000fd20000000000 */
[----:B------:R-:W-:Y:S05]  /*10d60*/  @P0 BRA `(.L_x_424) ;  /* 0x00000004005c0947 */ /* 0x000fea0003800000 */
[----:B------:R-:W-:Y:S01]  /*10d70*/  ULDC.64 UR6, c[0x0][0x628] ;  /* 0x00018a0000067ab9 */ /* 0x000fe20000000a00 */
[----:B------:R-:W0:Y:S01]  /*10d80*/  S2R R13, SR_CTAID.X ;  /* 0x00000000000d7919 */ /* 0x000e220000002500 */
[----:B------:R-:W-:Y:S01]  /*10d90*/  ISETP.NE.U32.AND P0, PT, RZ, UR6, PT ;  /* 0x00000006ff007c0c */ /* 0x000fe2000bf05070 */
[----:B------:R-:W-:Y:S01]  /*10da0*/  ULDC UR9, c[0x0][0x630] ;  /* 0x00018c0000097ab9 */ /* 0x000fe20000000800 */
[----:B------:R-:W-:Y:S01]  /*10db0*/  IMAD.MOV.U32 R4, RZ, RZ, R16 ;  /* 0x000000ffff047224 */ /* 0x000fe200078e0010 */
[----:B------:R-:W1:Y:S01]  /*10dc0*/  S2R R12, SR_CTAID.Y ;  /* 0x00000000000c7919 */ /* 0x000e620000002600 */
[----:B------:R-:W-:Y:S01]  /*10dd0*/  ISETP.NE.AND.EX P0, PT, RZ, UR7, PT, P0 ;  /* 0x00000007ff007c0c */ /* 0x000fe2000bf05300 */
[----:B------:R-:W-:-:S12]  /*10de0*/  IMAD.MOV.U32 R5, RZ, RZ, R17 ;  /* 0x000000ffff057224 */ /* 0x000fd800078e0011 */
[----:B------:R-:W-:Y:S05]  /*10df0*/  @!P0 BRA `(.L_x_425) ;  /* 0x0000000000288947 */ /* 0x000fea0003800000 */
[----:B------:R-:W-:Y:S02]  /*10e00*/  ULDC UR8, c[0x0][0x634] ;  /* 0x00018d0000087ab9 */ /* 0x000fe40000000800 */
[----:B------:R-:W-:-:S05]  /*10e10*/  IADD3 R9, P0, R16, UR8, RZ ;  /* 0x0000000810097c10 */ /* 0x000fca000ff1e0ff */
[----:B------:R-:W-:-:S04]  /*10e20*/  IMAD.X R15, RZ, RZ, R17, P0 ;  /* 0x000000ffff0f7224 */ /* 0x000fc800000e0611 */
[----:B------:R-:W-:-:S04]  /*10e30*/  IMAD.WIDE.U32 R6, R15, UR6, RZ ;  /* 0x000000060f067c25 */ /* 0x000fc8000f8e00ff */
[----:B------:R-:W-:-:S04]  /*10e40*/  IMAD.WIDE.U32 R6, P0, R9, UR7, R6 ;  /* 0x0000000709067c25 */ /* 0x000fc8000f800006 */
[----:B------:R-:W-:-:S04]  /*10e50*/  IMAD.WIDE.U32 R8, R9, UR6, RZ ;  /* 0x0000000609087c25 */ /* 0x000fc8000f8e00ff */
[----:B------:R-:W-:Y:S01]  /*10e60*/  IMAD.X R5, RZ, RZ, RZ, P0 ;  /* 0x000000ffff057224 */ /* 0x000fe200000e06ff */
[----:B------:R-:W-:Y:S01]  /*10e70*/  IADD3 RZ, P0, R9, R6, RZ ;  /* 0x0000000609ff7210 */ /* 0x000fe20007f1e0ff */
[----:B------:R-:W-:-:S04]  /*10e80*/  IMAD.MOV.U32 R4, RZ, RZ, R7 ;  /* 0x000000ffff047224 */ /* 0x000fc800078e0007 */
[----:B------:R-:W-:-:S08]  /*10e90*/  IMAD.WIDE.U32.X R4, R15, UR7, R4, P0 ;  /* 0x000000070f047c25 */ /* 0x000fd000080e0404 */
.L_x_425:
[--C-:B------:R-:W-:Y:S01]  /*10ea0*/  SHF.R.U64 R8, R4, UR9, R5.reuse ;  /* 0x0000000904087c19 */ /* 0x100fe20008001205 */
[----:B------:R-:W-:Y:S01]  /*10eb0*/  ULDC.64 UR6, c[0x0][0x620] ;  /* 0x0001880000067ab9 */ /* 0x000fe20000000a00 */
[----:B------:R-:W-:Y:S01]  /*10ec0*/  SHF.R.U32.HI R4, RZ, UR9, R5 ;  /* 0x00000009ff047c19 */ /* 0x000fe20008011605 */
[----:B------:R-:W2:Y:S01]  /*10ed0*/  LDC R20, c[0x0][0x144] ;  /* 0x00005100ff147b82 */ /* 0x000ea20000000800 */
[----:B------:R-:W-:Y:S01]  /*10ee0*/  IADD3 R7, P0, RZ, -R8, RZ ;  /* 0x80000008ff077210 */ /* 0x000fe20007f1e0ff */
[----:B------:R-:W-:Y:S01]  /*10ef0*/  ULDC.64 UR10, c[0x0][0x640] ;  /* 0x00019000000a7ab9 */ /* 0x000fe20000000a00 */
[----:B------:R-:W-:Y:S01]  /*10f00*/  ULDC UR8, c[0x0][0x608] ;  /* 0x0001820000087ab9 */ /* 0x000fe20000000800 */
[----:B------:R-:W-:Y:S01]  /*10f10*/  UISETP.NE.AND UP0, UPT, UR39, URZ, UPT ;  /* 0x0000003f2700728c */ /* 0x000fe2000bf05270 */
[----:B------:R-:W-:Y:S02]  /*10f20*/  IADD3.X R4, RZ, ~R4, RZ, P0, !PT ;  /* 0x80000004ff047210 */ /* 0x000fe400007fe4ff */
[----:B------:R-:W-:Y:S01]  /*10f30*/  ISETP.NE.U32.AND P0, PT, RZ, UR10, PT ;  /* 0x0000000aff007c0c */ /* 0x000fe2000bf05070 */
[----:B------:R-:W3:Y:S02]  /*10f40*/  LDC R15, c[0x0][0x148] ;  /* 0x00005200ff0f7b82 */ /* 0x000ee40000000800 */
[----:B------:R-:W-:Y:S01]  /*10f50*/  IMAD R6, R4, UR6, RZ ;  /* 0x0000000604067c24 */ /* 0x000fe2000f8e02ff */
[----:B------:R-:W-:Y:S01]  /*10f60*/  ISETP.NE.AND.EX P0, PT, RZ, UR11, PT, P0 ;  /* 0x0000000bff007c0c */ /* 0x000fe2000bf05300 */
[----:B------:R-:W-:Y:S01]  /*10f70*/  IMAD.WIDE.U32 R4, R7, UR6, R16 ;  /* 0x0000000607047c25 */ /* 0x000fe2000f8e0010 */
[----:B------:R-:W-:Y:S01]  /*10f80*/  ULDC UR6, c[0x0][0x150] ;  /* 0x0000540000067ab9 */ /* 0x000fe20000000800 */
[----:B------:R-:W-:-:S02]  /*10f90*/  PLOP3.LUT P2, PT, PT, PT, UP0, 0x80, 0x0 ;  /* 0x000000000000781c */ /* 0x000fc40003f4f008 */
[----:B------:R-:W-:Y:S01]  /*10fa0*/  IMAD R7, R7, UR7, R6 ;  /* 0x0000000707077c24 */ /* 0x000fe2000f8e0206 */
[----:B0-----:R-:W-:Y:S01]  /*10fb0*/  I2FP.F32.U32 R6, R13 ;  /* 0x0000000d00067245 */ /* 0x001fe20000201000 */
[----:B------:R-:W-:Y:S02]  /*10fc0*/  ULDC UR7, c[0x0][0x154] ;  /* 0x0000550000077ab9 */ /* 0x000fe40000000800 */
[----:B------:R-:W-:Y:S02]  /*10fd0*/  IMAD.IADD R5, R5, 0x1, R7 ;  /* 0x0000000105057824 */ /* 0x000fe400078e0207 */
[----:B------:R-:W-:Y:S01]  /*10fe0*/  FMUL R6, R6, UR6 ;  /* 0x0000000606067c20 */ /* 0x000fe20008400000 */
[----:B------:R-:W-:Y:S02]  /*10ff0*/  ULDC UR6, c[0x0][0x618] ;  /* 0x0001860000067ab9 */ /* 0x000fe40000000800 */
[--C-:B------:R-:W-:Y:S02]  /*11000*/  SHF.R.U64 R9, R4, UR6, R5.reuse ;  /* 0x0000000604097c19 */ /* 0x100fe40008001205 */
[----:B-1----:R-:W-:Y:S01]  /*11010*/  I2FP.F32.U32 R4, R12 ;  /* 0x0000000c00047245 */ /* 0x002fe20000201000 */
[----:B------:R-:W0:Y:S04]  /*11020*/  F2I.U32.TRUNC.NTZ R6, R6 ;  /* 0x0000000600067305 */ /* 0x000e28000020f000 */
[----:B------:R-:W-:Y:S01]  /*11030*/  FMUL R7, R4, UR7 ;  /* 0x0000000704077c20 */ /* 0x000fe20008400000 */
[----:B------:R-:W-:Y:S01]  /*11040*/  SHF.R.U32.HI R4, RZ, UR6, R5 ;  /* 0x00000006ff047c19 */ /* 0x000fe20008011605 */
[----:B------:R-:W-:-:S02]  /*11050*/  ULDC UR6, c[0x0][0x658] ;  /* 0x0001960000067ab9 */ /* 0x000fc40000000800 */
[----:B------:R1:W4:Y:S01]  /*11060*/  F2I.U32.TRUNC.NTZ R19, R7 ;  /* 0x0000000700137305 */ /* 0x000322000020f000 */
[--C-:B------:R-:W-:Y:S02]  /*11070*/  SHF.R.U64 R18, R9, UR8, R4.reuse ;  /* 0x0000000809127c19 */ /* 0x100fe40008001204 */
[----:B------:R-:W-:Y:S01]  /*11080*/  SHF.R.U32.HI R5, RZ, UR8, R4 ;  /* 0x00000008ff057c19 */ /* 0x000fe20008011604 */
[----:B0-----:R-:W-:-:S03]  /*11090*/  IMAD.MOV R4, RZ, RZ, -R6 ;  /* 0x000000ffff047224 */ /* 0x001fc600078e0a06 */
[--C-:B------:R-:W-:Y:S02]  /*110a0*/  SHF.R.U64 R14, R18, UR6, R5.reuse ;  /* 0x00000006120e7c19 */ /* 0x100fe40008001205 */
[----:B------:R-:W-:Y:S01]  /*110b0*/  SHF.R.U32.HI R6, RZ, UR6, R5 ;  /* 0x00000006ff067c19 */ /* 0x000fe20008011605 */
[----:B--2---:R-:W-:Y:S02]  /*110c0*/  IMAD R21, R20, R4, R13 ;  /* 0x0000000414157224 */ /* 0x004fe400078e020d */
[----:B------:R-:W-:Y:S02]  /*110d0*/  IMAD.MOV.U32 R4, RZ, RZ, R14 ;  /* 0x000000ffff047224 */ /* 0x000fe400078e000e */
[----:B------:R-:W-:Y:S01]  /*110e0*/  IMAD.MOV.U32 R5, RZ, RZ, R6 ;  /* 0x000000ffff057224 */ /* 0x000fe200078e0006 */
[----:B-1--4-:R-:W-:Y:S06]  /*110f0*/  @!P0 BRA `(.L_x_426) ;  /* 0x0000000000288947 */ /* 0x012fec0003800000 */
[----:B------:R-:W-:Y:S02]  /*11100*/  ULDC UR6, c[0x0][0x64c] ;  /* 0x0001930000067ab9 */ /* 0x000fe40000000800 */
[----:B------:R-:W-:-:S05]  /*11110*/  IADD3 R5, P0, R14, UR6, RZ ;  /* 0x000000060e057c10 */ /* 0x000fca000ff1e0ff */
[----:B------:R-:W-:-:S04]  /*11120*/  IMAD.X R13, RZ, RZ, R6, P0 ;  /* 0x000000ffff0d7224 */ /* 0x000fc800000e0606 */
[----:B------:R-:W-:-:S04]  /*11130*/  IMAD.WIDE.U32 R6, R13, UR10, RZ ;  /* 0x0000000a0d067c25 */ /* 0x000fc8000f8e00ff */
[----:B------:R-:W-:-:S04]  /*11140*/  IMAD.WIDE.U32 R6, P0, R5, UR11, R6 ;  /* 0x0000000b05067c25 */ /* 0x000fc8000f800006 */
[----:B------:R-:W-:-:S04]  /*11150*/  IMAD.WIDE.U32 R4, R5, UR10, RZ ;  /* 0x0000000a05047c25 */ /* 0x000fc8000f8e00ff */
[----:B------:R-:W-:Y:S01]  /*11160*/  IMAD.MOV.U32 R4, RZ, RZ, R7 ;  /* 0x000000ffff047224 */ /* 0x000fe200078e0007 */
[----:B------:R-:W-:Y:S01]  /*11170*/  IADD3 RZ, P1, R5, R6, RZ ;  /* 0x0000000605ff7210 */ /* 0x000fe20007f3e0ff */
[----:B------:R-:W-:-:S04]  /*11180*/  IMAD.X R5, RZ, RZ, RZ, P0 ;  /* 0x000000ffff057224 */ /* 0x000fc800000e06ff */
[----:B------:R-:W-:-:S08]  /*11190*/  IMAD.WIDE.U32.X R4, R13, UR11, R4, P1 ;  /* 0x0000000b0d047c25 */ /* 0x000fd000088e0404 */
.L_x_426:
[----:B------:R-:W-:Y:S01]  /*111a0*/  ULDC UR6, c[0x0][0x648] ;  /* 0x0001920000067ab9 */ /* 0x000fe20000000800 */
[----:B------:R-:W-:Y:S01]  /*111b0*/  LOP3.LUT R18, R18, UR19, RZ, 0xc0, !PT ;  /* 0x0000001312127c12 */ /* 0x000fe2000f8ec0ff */
[----:B------:R-:W-:Y:S01]  /*111c0*/  IMAD.MOV R19, RZ, RZ, -R19 ;  /* 0x000000ffff137224 */ /* 0x000fe200078e0a13 */
[----:B------:R-:W-:Y:S01]  /*111d0*/  SHF.R.U64 R5, R4, UR6, R5 ;  /* 0x0000000604057c19 */ /* 0x000fe20008001205 */
[----:B------:R-:W-:Y:S01]  /*111e0*/  ULDC UR6, c[0x0][0x638] ;  /* 0x00018e0000067ab9 */ /* 0x000fe20000000800 */
[----:B------:R-:W-:Y:S01]  /*111f0*/  UISETP.NE.AND UP0, UPT, UR39, URZ, UPT ;  /* 0x0000003f2700728c */ /* 0x000fe2000bf05270 */
[----:B------:R-:W-:Y:S01]  /*11200*/  LOP3.LUT R9, R9, UR4, RZ, 0xc0, !PT ;  /* 0x0000000409097c12 */ /* 0x000fe2000f8ec0ff */
[----:B---3--:R-:W-:Y:S01]  /*11210*/  @P2 IMAD R21, R15, R19, R12 ;  /* 0x000000130f152224 */ /* 0x008fe200078e020c */
[C---:B------:R-:W-:Y:S01]  /*11220*/  IADD3 R7, -R5.reuse, RZ, RZ ;  /* 0x000000ff05077210 */ /* 0x040fe20007ffe1ff */
[----:B------:R-:W-:Y:S01]  /*11230*/  IMAD R4, R5, UR5, R18 ;  /* 0x0000000505047c24 */ /* 0x000fe2000f8e0212 */
[----:B------:R-:W-:Y:S01]  /*11240*/  ULDC UR7, c[0x0][0x610] ;  /* 0x0001840000077ab9 */ /* 0x000fe20000000800 */
[----:B------:R-:W-:Y:S01]  /*11250*/  PLOP3.LUT P0, PT, PT, PT, UP0, 0x40, 0x0 ;  /* 0x000000000000781c */ /* 0x000fe20003f0e808 */
[----:B------:R-:W-:Y:S01]  /*11260*/  IMAD.MOV.U32 R5, RZ, RZ, 0x1 ;  /* 0x00000001ff057424 */ /* 0x000fe200078e00ff */
[----:B------:R-:W-:Y:S01]  /*11270*/  PLOP3.LUT P1, PT, PT, PT, UP0, 0x40, 0x0 ;  /* 0x000000000000781c */ /* 0x000fe20003f2e808 */
[----:B------:R-:W-:Y:S01]  /*11280*/  IMAD R14, R7, UR6, R14 ;  /* 0x00000006070e7c24 */ /* 0x000fe2000f8e020e */
[----:B------:R-:W-:Y:S01]  /*11290*/  ULDC UR6, c[0x0][0x600] ;  /* 0x0001800000067ab9 */ /* 0x000fe20000000800 */
[----:B------:R-:W-:-:S02]  /*112a0*/  IMAD R4, R4, UR7, R21 ;  /* 0x0000000704047c24 */ /* 0x000fc4000f8e0215 */
[----:B------:R-:W-:-:S05]  /*112b0*/  IMAD R7, R14, UR6, R9 ;  /* 0x000000060e077c24 */ /* 0x000fca000f8e0209 */
[----:B------:R-:W-:Y:S02]  /*112c0*/  SEL R6, R7, R4, P0 ;  /* 0x0000000407067207 */ /* 0x000fe40000000000 */
[----:B------:R-:W-:-:S07]  /*112d0*/  SEL R4, R4, R7, P1 ;  /* 0x0000000704047207 */ /* 0x000fce0000800000 */
.L_x_424:
[----:B------:R-:W-:Y:S05]  /*112e0*/  BSYNC B1 ;  /* 0x0000000000017941 */ /* 0x000fea0003800000 */
.L_x_423:
[----:B------:R-:W-:-:S13]  /*112f0*/  LOP3.LUT P0, RZ, R5, 0xff, RZ, 0xc0, !PT ;  /* 0x000000ff05ff7812 */ /* 0x000fda000780c0ff */
[----:B------:R-:W-:Y:S05]  /*11300*/  @P0 BRA `(.L_x_427) ;  /* 0xfffffff400200947 */ /* 0x000fea000383ffff */
[----:B------:R-:W-:Y:S05]  /*11310*/  BSYNC B0 ;  /* 0x0000000000007941 */ /* 0x000fea0003800000 */
.L_x_416:
[----:B------:R-:W-:-:S03]  /*11320*/  UMOV UR6, 0xffffffff ;  /* 0xffffffff00067882 */ /* 0x000fc60000000000 */
[----:B------:R-:W-:Y:S05]  /*11330*/  BRA.DIV UR6, `(.L_x_428) ;  /* 0x0000000206d07947 */ /* 0x000fea000b800000 */
[----:B------:R-:W-:-:S13]  /*11340*/  ELECT P6, URZ, PT ;  /* 0x00000000003f782f */ /* 0x000fda00038c0000 */
.L_x_440:
[----:B------:R-:W-:Y:S04]  /*11350*/  BSSY B0, `(.L_x_429) ;  /* 0x000001a000007945 */ /* 0x000fe80003800000 */
[----:B------:R-:W-:Y:S05]  /*11360*/  @!P6 BRA `(.L_x_430) ;  /* 0x000000000060e947 */ /* 0x000fea0003800000 */
[----:B------:R-:W-:-:S04]  /*11370*/  ULOP3.LUT UR6, UR38, 0x2, URZ, 0xfc, !UPT ;  /* 0x0000000226067892 */ /* 0x000fc8000f8efc3f */
[----:B------:R-:W-:-:S06]  /*11380*/  UISETP.NE.AND UP0, UPT, UR6, 0x3, UPT ;  /* 0x000000030600788c */ /* 0x000fcc000bf05270 */
[----:B------:R-:W-:-:S13]  /*11390*/  PLOP3.LUT P0, PT, PT, PT, UP0, 0x80, 0x0 ;  /* 0x000000000000781c */ /* 0x000fda0003f0f008 */
[----:B------:R-:W-:Y:S05]  /*113a0*/  @!P0 BRA `(.L_x_431) ;  /* 0x0000000000048947 */ /* 0x000fea0003800000 */
[----:B------:R-:W-:Y:S01]  /*113b0*/  BPT.TRAP 0x1 ;  /* 0x000000040000795c */ /* 0x000fe20000300000 */
.L_x_431:
[----:B------:R-:W0:Y:S01]  /*113c0*/  S2R R3, SR_CgaCtaId ;  /* 0x0000000000037919 */ /* 0x000e220000008800 */
[----:B------:R-:W-:Y:S02]  /*113d0*/  MOV R0, 0x400 ;  /* 0x0000040000007802 */ /* 0x000fe40000000f00 */
[----:B------:R-:W-:Y:S02]  /*113e0*/  SHF.L.U32 R2, R11, 0x1f, RZ ;  /* 0x0000001f0b027819 */ /* 0x000fe400000006ff */
[----:B0-----:R-:W-:-:S05]  /*113f0*/  LEA R3, R3, R0, 0x18 ;  /* 0x0000000003037211 */ /* 0x001fca00078ec0ff */
[----:B------:R-:W-:-:S04]  /*11400*/  VIADD R3, R3, 0x10 ;  /* 0x0000001003037836 */ /* 0x000fc80000000000 */
[C---:B------:R-:W-:Y:S02]  /*11410*/  IMAD R5, R10.reuse, 0x8, R3 ;  /* 0x000000080a057824 */ /* 0x040fe400078e0203 */
[----:B------:R-:W-:Y:S02]  /*11420*/  VIADD R10, R10, 0x1 ;  /* 0x000000010a0a7836 */ /* 0x000fe40000000000 */
[----:B------:R-:W0:Y:S03]  /*11430*/  SYNCS.PHASECHK.TRANS64.TRYWAIT P0, [R5+URZ], R2 ;  /* 0x00000002050075a7 */ /* 0x000e26000800017f */
[----:B------:R-:W-:-:S04]  /*11440*/  ISETP.NE.AND P1, PT, R10, 0x2, PT ;  /* 0x000000020a00780c */ /* 0x000fc80003f25270 */
[----:B------:R-:W-:Y:S02]  /*11450*/  SEL R0, RZ, 0x1, P1 ;  /* 0x00000001ff007807 */ /* 0x000fe40000800000 */
[----:B------:R-:W-:Y:S02]  /*11460*/  SEL R10, R10, RZ, P1 ;  /* 0x000000ff0a0a7207 */ /* 0x000fe40000800000 */
[----:B------:R-:W-:Y:S01]  /*11470*/  LOP3.LUT R0, R11, R0, RZ, 0x3c, !PT ;  /* 0x000000000b007212 */ /* 0x000fe200078e3cff */
[----:B0-----:R-:W-:Y:S06]  /*11480*/  @!P0 BRA `(.L_x_432) ;  /* 0x00000000009c8947 */ /* 0x001fec0003800000 */
.L_x_441:
[----:B------:R-:W-:Y:S01]  /*11490*/  IMAD R3, R10, 0x8, R3 ;  /* 0x000000080a037824 */ /* 0x000fe200078e0203 */
[----:B------:R-:W-:-:S07]  /*114a0*/  SHF.L.U32 R0, R0, 0x1f, RZ ;  /* 0x0000001f00007819 */ /* 0x000fce00000006ff */
.L_x_433:
[----:B-1----:R1:W2:Y:S02]  /*114b0*/  SYNCS.PHASECHK.TRANS64.TRYWAIT P0, [R3+URZ], R0 ;  /* 0x00000000030075a7 */ /* 0x0022a4000800017f */
[----:B--2---:R-:W-:Y:S05]  /*114c0*/  @!P0 NANOSLEEP.SYNCS 0x989680 ;  /* 0x009896800000895d */ /* 0x004fea0003900000 */
[----:B------:R-:W2:Y:S02]  /*114d0*/  @!P0 SYNCS.PHASECHK.TRANS64 P0, [R3+URZ], R0 ;  /* 0x00000000030085a7 */ /* 0x000ea4000800007f */
[----:B--2---:R-:W-:Y:S05]  /*114e0*/  @!P0 BRA `(.L_x_433) ;  /* 0xfffffffc00f08947 */ /* 0x004fea000383ffff */
.L_x_430:
[----:B------:R-:W-:Y:S05]  /*114f0*/  BSYNC B0 ;  /* 0x0000000000007941 */ /* 0x000fea0003800000 */
.L_x_429:
[----:B------:R-:W-:Y:S05]  /*11500*/  EXIT ;  /* 0x000000000000794d */ /* 0x000fea0003800000 */
.L_x_21:
[----:B-1----:R1:W2:Y:S02]  /*11510*/  SYNCS.PHASECHK.TRANS64.TRYWAIT P1, [R3+URZ], R0 ;  /* 0x00000000030075a7 */ /* 0x0022a4000802017f */
[----:B--2---:R-:W-:Y:S05]  /*11520*/  @!P1 NANOSLEEP.SYNCS 0x989680 ;  /* 0x009896800000995d */ /* 0x004fea0003900000 */
[----:B------:R-:W2:Y:S02]  /*11530*/  @!P1 SYNCS.PHASECHK.TRANS64 P1, [R3+URZ], R0 ;  /* 0x00000000030095a7 */ /* 0x000ea4000802007f */
[----:B--2---:R-:W-:Y:S05]  /*11540*/  @!P1 BRA `(.L_x_21) ;  /* 0xfffffffc00f09947 */ /* 0x004fea000383ffff */
[----:B------:R-:W-:Y:S05]  /*11550*/  BRA `(.L_x_20) ;  /* 0xffffff0000447947 */ /* 0x000fea000383ffff */
.L_x_26:
[----:B-1----:R1:W2:Y:S02]  /*11560*/  SYNCS.PHASECHK.TRANS64.TRYWAIT P1, [R3+URZ], R0 ;  /* 0x00000000030075a7 */ /* 0x0022a4000802017f */
[----:B--2---:R-:W-:Y:S05]  /*11570*/  @!P1 NANOSLEEP.SYNCS 0x989680 ;  /* 0x009896800000995d */ /* 0x004fea0003900000 */
[----:B------:R-:W2:Y:S02]  /*11580*/  @!P1 SYNCS.PHASECHK.TRANS64 P1, [R3+URZ], R0 ;  /* 0x00000000030095a7 */ /* 0x000ea4000802007f */
[----:B--2---:R-:W-:Y:S05]  /*11590*/  @!P1 BRA `(.L_x_26) ;  /* 0xfffffffc00f09947 */ /* 0x004fea000383ffff */
[----:B------:R-:W-:Y:S05]  /*115a0*/  BRA `(.L_x_25) ;  /* 0xffffff08003c7947 */ /* 0x000fea000383ffff */
.L_x_417:
[----:B------:R-:W-:Y:S01]  /*115b0*/  BSSY B1, `(.L_x_434) ;  /* 0x0000006000017945 */ /* 0x000fe20003800000 */
[----:B------:R-:W-:-:S07]  /*115c0*/  IMAD.MOV.U32 R15, RZ, RZ, -0x1 ;  /* 0xffffffffff0f7424 */ /* 0x000fce00078e00ff */
[----:B------:R-:W-:Y:S05]  /*115d0*/  WARPSYNC.COLLECTIVE R15, `(.L_x_435) ;  /* 0x000000000f0c7348 */ /* 0x000fea0003c00000 */
[----:B------:R-:W-:Y:S02]  /*115e0*/  ELECT P6, UR62, PT ;  /* 0x00000000003e782f */ /* 0x000fe400038c0000 */
[----:B------:R-:W-:Y:S01]  /*115f0*/  MOV R14, UR62 ;  /* 0x0000003e000e7c02 */ /* 0x000fe20008000f00 */
[----:B------:R-:W-:Y:S10]  /*11600*/  ENDCOLLECTIVE ;  /* 0x000000000000791b */ /* 0x000ff40003800000 */
.L_x_435:
[----:B------:R-:W-:Y:S05]  /*11610*/  BSYNC B1 ;  /* 0x0000000000017941 */ /* 0x000fea0003800000 */
.L_x_434:
[----:B------:R-:W-:Y:S05]  /*11620*/  BRA `(.L_x_436) ;  /* 0xfffffff000647947 */ /* 0x000fea000383ffff */
.L_x_420:
[----:B0-----:R0:W1:Y:S02]  /*11630*/  SYNCS.PHASECHK.TRANS64.TRYWAIT P0, [R14+URZ+0x10], R5 ;  /* 0x000010050e0075a7 */ /* 0x001064000800017f */
[----:B-1----:R-:W-:Y:S05]  /*11640*/  @!P0 NANOSLEEP.SYNCS 0x989680 ;  /* 0x009896800000895d */ /* 0x002fea0003900000 */
[----:B------:R-:W1:Y:S02]  /*11650*/  @!P0 SYNCS.PHASECHK.TRANS64 P0, [R14+URZ+0x10], R5 ;  /* 0x000010050e0085a7 */ /* 0x000e64000800007f */
[----:B-1----:R-:W-:Y:S05]  /*11660*/  @!P0 BRA `(.L_x_420) ;  /* 0xfffffffc00f08947 */ /* 0x002fea000383ffff */
[----:B------:R-:W-:Y:S05]  /*11670*/  BRA `(.L_x_437) ;  /* 0xfffffff000a07947 */ /* 0x000fea000383ffff */
.L_x_428:
[----:B------:R-:W-:Y:S01]  /*11680*/  BSSY B0, `(.L_x_438) ;  /* 0x0000006000007945 */ /* 0x000fe20003800000 */
[----:B------:R-:W-:-:S07]  /*11690*/  IMAD.MOV.U32 R15, RZ, RZ, -0x1 ;  /* 0xffffffffff0f7424 */ /* 0x000fce00078e00ff */
[----:B------:R-:W-:Y:S05]  /*116a0*/  WARPSYNC.COLLECTIVE R15, `(.L_x_439) ;  /* 0x000000000f0c7348 */ /* 0x000fea0003c00000 */
[----:B------:R-:W-:Y:S02]  /*116b0*/  ELECT P6, UR62, PT ;  /* 0x00000000003e782f */ /* 0x000fe400038c0000 */
[----:B------:R-:W-:Y:S01]  /*116c0*/  MOV R14, UR62 ;  /* 0x0000003e000e7c02 */ /* 0x000fe20008000f00 */
[----:B------:R-:W-:Y:S10]  /*116d0*/  ENDCOLLECTIVE ;  /* 0x000000000000791b */ /* 0x000ff40003800000 */
.L_x_439:
[----:B------:R-:W-:Y:S05]  /*116e0*/  BSYNC B0 ;  /* 0x0000000000007941 */ /* 0x000fea0003800000 */
.L_x_438:
[----:B------:R-:W-:Y:S05]  /*116f0*/  BRA `(.L_x_440) ;  /* 0xfffffffc00147947 */ /* 0x000fea000383ffff */
.L_x_432:
[----:B0-----:R0:W1:Y:S02]  /*11700*/  SYNCS.PHASECHK.TRANS64.TRYWAIT P0, [R5+URZ], R2 ;  /* 0x00000002050075a7 */ /* 0x001064000800017f */
[----:B-1----:R-:W-:Y:S05]  /*11710*/  @!P0 NANOSLEEP.SYNCS 0x989680 ;  /* 0x009896800000895d */ /* 0x002fea0003900000 */
[----:B------:R-:W1:Y:S02]  /*11720*/  @!P0 SYNCS.PHASECHK.TRANS64 P0, [R5+URZ], R2 ;  /* 0x00000002050085a7 */ /* 0x000e64000800007f */
[----:B-1----:R-:W-:Y:S05]  /*11730*/  @!P0 BRA `(.L_x_432) ;  /* 0xfffffffc00f08947 */ /* 0x002fea000383ffff */
[----:B------:R-:W-:Y:S05]  /*11740*/  BRA `(.L_x_441) ;  /* 0xfffffffc00507947 */ /* 0x000fea000383ffff */
.L_x_442:
[----:B------:R-:W-:-:S00]  /*11750*/  BRA `(.L_x_442) ;  /* 0xfffffffc00fc7947 */ /* 0x000fc0000383ffff */
[----:B------:R-:W-:-:S00]  /*11760*/  NOP ;  /* 0x0000000000007918 */ /* 0x000fc00000000000 */
        /* <DEDUP_REMOVED lines=9> */
.L_x_443:


//--------------------- .nv.global.init           --------------------------
	.section	.nv.global.init,"aw",@progbits
.nv.global.init:
	.type		$str$22,@object
	.size		$str$22,($str$23 - $str$22)
$str$22:
        /*0000*/ 	.byte	0x6b, 0x5f, 0x74, 0x69, 0x6c, 0x65, 0x5f, 0x63, 0x6f, 0x75, 0x6e, 0x74, 0x20, 0x3e, 0x3d, 0x20
        /*0010*/ 	.byte	0x31, 0x00
	.type		$str$23,@object
	.size		$str$23,(__unnamed_1 - $str$23)
$str$23:
        /*0012*/ 	.byte	0x2f, 0x74, 0x6d, 0x70, 0x2f, 0x63, 0x75, 0x74, 0x6c, 0x61, 0x73, 0x73, 0x5f, 0x73, 0x77, 0x65
        /*0022*/ 	.byte	0x65, 0x70, 0x5f, 0x73, 0x72, 0x63, 0x2f, 0x69, 0x6e, 0x63, 0x6c, 0x75, 0x64, 0x65, 0x2f, 0x63
        /*0032*/ 	.byte	0x75, 0x74, 0x6c, 0x61, 0x73, 0x73, 0x2f, 0x67, 0x65, 0x6d, 0x6d, 0x2f, 0x63, 0x6f, 0x6c, 0x6c
        /*0042*/ 	.byte	0x65, 0x63, 0x74, 0x69, 0x76, 0x65, 0x2f, 0x73, 0x6d, 0x39, 0x30, 0x5f, 0x6d, 0x6d, 0x61, 0x5f
        /*0052*/ 	.byte	0x74, 0x6d, 0x61, 0x5f, 0x67, 0x6d, 0x6d, 0x61, 0x5f, 0x73, 0x73, 0x5f, 0x77, 0x61, 0x72, 0x70
        /*0062*/ 	.byte	0x73, 0x70, 0x65, 0x63, 0x69, 0x61, 0x6c, 0x69, 0x7a, 0x65, 0x64, 0x2e, 0x68, 0x70, 0x70, 0x00
	.type		__unnamed_1,@object
	.size		__unnamed_1,(.L_0 - __unnamed_1)
__unnamed_1:
        /*0072*/ 	.byte	0x76, 0x6f, 0x69, 0x64, 0x20, 0x63, 0x75, 0x74, 0x6c, 0x61, 0x73, 0x73, 0x3a, 0x3a, 0x67, 0x65
        /* <DEDUP_REMOVED lines=180> */
        /*0bc2*/ 	.byte	0x75, 0x74, 0x65, 0x3a, 0x3a, 0x69, 0x64, 0x65, 0x6e, 0x74, 0x69, 0x74, 0x79, 0x5d, 0x00
.L_0:


//--------------------- .nv.shared._ZN7cutlass13device_kernelINS_4gemm6kernel13GemmUniversalIN4cute5tupleIJiiiiEEENS1_10collective13CollectiveMmaINS1_34MainloopSm90TmaGmmaWarpSpecializedILi2ENS5_IJNS4_1CILi2EEENSA_ILi1EEESC_EEENS1_35KernelTmaWarpSpecializedCooperativeEEENS5_IJNSA_ILi512EEENSA_ILi96EEENSA_ILi64EEEEEENS_10bfloat16_tENS5_IJlSC_lEEESK_SL_NS4_8TiledMMAINS4_8MMA_AtomIJNS4_4SM904GMMA27MMA_64x96x16_F32BF16BF16_SSILNSP_5MajorE0ELSR_0ELNSP_7ScaleInE1ELSS_1EEEEEENS4_6LayoutISD_NS5_IJSC_NSA_ILi0EEESW_EEEEENS5_IJNS4_10UnderscoreESZ_SZ_EEEEENS4_13SM90_TMA_LOADENS4_14ComposedLayoutINS4_7SwizzleILi3ELi4ELi3EEENS4_18smem_ptr_flag_bitsILi16EEENSV_INS5_IJNSA_ILi8EEESI_EEENS5_IJSI_SC_EEEEEEEvNS4_8identityENS4_23SM90_TMA_LOAD_MULTICASTES1C_vS1D_EENS_8epilogue10collective6detail29Sm90TmaWarpSpecializedAdapterINS1H_15DefaultEpilogueISK_SL_SL_NS1G_6thread17LinearCombinationISK_Li1EffLNS1L_9ScaleType4KindE0ELNS_15FloatRoundStyleE2ESK_EENS1_15EpilogueDefaultEEEEEvvEEEEvNT_6ParamsE --------------------------
	.section	.nv.shared._ZN7cutlass13device_kernelINS_4gemm6kernel13GemmUniversalIN4cute5tupleIJiiiiEEENS1_10collective13CollectiveMmaINS1_34MainloopSm90TmaGmmaWarpSpecializedILi2ENS5_IJNS4_1CILi2EEENSA_ILi1EEESC_EEENS1_35KernelTmaWarpSpecializedCooperativeEEENS5_IJNSA_ILi512EEENSA_ILi96EEENSA_ILi64EEEEEENS_10bfloat16_tENS5_IJlSC_lEEESK_SL_NS4_8TiledMMAINS4_8MMA_AtomIJNS4_4SM904GMMA27MMA_64x96x16_F32BF16BF16_SSILNSP_5MajorE0ELSR_0ELNSP_7ScaleInE1ELSS_1EEEEEENS4_6LayoutISD_NS5_IJSC_NSA_ILi0EEESW_EEEEENS5_IJNS4_10UnderscoreESZ_SZ_EEEEENS4_13SM90_TMA_LOADENS4_14ComposedLayoutINS4_7SwizzleILi3ELi4ELi3EEENS4_18smem_ptr_flag_bitsILi16EEENSV_INS5_IJNSA_ILi8EEESI_EEENS5_IJSI_SC_EEEEEEEvNS4_8identityENS4_23SM90_TMA_LOAD_MULTICASTES1C_vS1D_EENS_8epilogue10collective6detail29Sm90TmaWarpSpecializedAdapterINS1H_15DefaultEpilogueISK_SL_SL_NS1G_6thread17LinearCombinationISK_Li1EffLNS1L_9ScaleType4KindE0ELNS_15FloatRoundStyleE2ESK_EENS1_15EpilogueDefaultEEEEEvvEEEEvNT_6ParamsE,"aw",@nobits
	.sectionflags	@""
	.align	16
	.zero		1024


//--------------------- .nv.shared.reserved.0     --------------------------
	.section	.nv.shared.reserved.0,"aw",@nobits
	.weak		__nv_reservedSMEM_offset_0_alias
	.size		__nv_reservedSMEM_offset_0_alias, 0, 0
	.other		__nv_reservedSMEM_offset_0_alias,@"STO_CUDA_RESERVED_SHARED STV_DEFAULT"
__nv_reservedSMEM_offset_0_alias:
	.zero		0


//--------------------- .nv.global                --------------------------
	.section	.nv.global,"aw",@nobits
.nv.global:
	.type		_ZN40_INTERNAL_458a3c37_4_k_cu_6cad3ec4_156614cute1_E,@object
	.size		_ZN40_INTERNAL_458a3c37_4_k_cu_6cad3ec4_156614cute1_E,(_ZN40_INTERNAL_458a3c37_4_k_cu_6cad3ec4_156614cuda3std3__45__cpo6cbeginE - _ZN40_INTERNAL_458a3c37_4_k_cu_6cad3ec4_156614cute1_E)
_ZN40_INTERNAL_458a3c37_4_k_cu_6cad3ec4_156614cute1_E:
	.zero		1
	.type		_ZN40_INTERNAL_458a3c37_4_k_cu_6cad3ec4_156614cuda3std3__45__cpo6cbeginE,@object
	.size		_ZN40_INTERNAL_458a3c37_4_k_cu_6cad3ec4_156614cuda3std3__45__cpo6cbeginE,(_ZN40_INTERNAL_458a3c37_4_k_cu_6cad3ec4_156614cuda3std3__48in_placeE - _ZN40_INTERNAL_458a3c37_4_k_cu_6cad3ec4_156614cuda3std3__45__cpo6cbeginE)
_ZN40_INTERNAL_458a3c37_4_k_cu_6cad3ec4_156614cuda3std3__45__cpo6cbeginE:
	.zero		1
	.type		_ZN40_INTERNAL_458a3c37_4_k_cu_6cad3ec4_156614cuda3std3__48in_placeE,@object
	.size		_ZN40_INTERNAL_458a3c37_4_k_cu_6cad3ec4_156614cuda3std3__48in_placeE,(_ZN40_INTERNAL_458a3c37_4_k_cu_6cad3ec4_156614cuda3std6ranges3__45__cpo9iter_moveE - _ZN40_INTERNAL_458a3c37_4_k_cu_6cad3ec4_156614cuda3std3__48in_placeE)
_ZN40_INTERNAL_458a3c37_4_k_cu_6cad3ec4_156614cuda3std3__48in_placeE:
	.zero		1
	.type		_ZN40_INTERNAL_458a3c37_4_k_cu_6cad3ec4_156614cuda3std6ranges3__45__cpo9iter_moveE,@object
	.size		_ZN40_INTERNAL_458a3c37_4_k_cu_6cad3ec4_156614cuda3std6ranges3__45__cpo9iter_moveE,(_ZN40_INTERNAL_458a3c37_4_k_cu_6cad3ec4_156614cuda3std3__45__cpo5beginE - _ZN40_INTERNAL_458a3c37_4_k_cu_6cad3ec4_156614cuda3std6ranges3__45__cpo9iter_moveE)
_ZN40_INTERNAL_458a3c37_4_k_cu_6cad3ec4_156614cuda3std6ranges3__45__cpo9iter_moveE:
	.zero		1
	.type		_ZN40_INTERNAL_458a3c37_4_k_cu_6cad3ec4_156614cuda3std3__45__cpo5beginE,@object
	.size		_ZN40_INTERNAL_458a3c37_4_k_cu_6cad3ec4_156614cuda3std3__45__cpo5beginE,(_ZN40_INTERNAL_458a3c37_4_k_cu_6cad3ec4_156614cuda3std3__442_GLOBAL__N__458a3c37_4_k_cu_6cad3ec4_156616ignoreE - _ZN40_INTERNAL_458a3c37_4_k_cu_6cad3ec4_156614cuda3std3__45__cpo5beginE)
_ZN40_INTERNAL_458a3c37_4_k_cu_6cad3ec4_156614cuda3std3__45__cpo5beginE:
	.zero		1
	.type		_ZN40_INTERNAL_458a3c37_4_k_cu_6cad3ec4_156614cuda3std3__442_GLOBAL__N__458a3c37_4_k_cu_6cad3ec4_156616ignoreE,@object
	.size		_ZN40_INTERNAL_458a3c37_4_k_cu_6cad3ec4_156614cuda3std3__442_GLOBAL__N__458a3c37_4_k_cu_6cad3ec4_156616ignoreE,(_ZN40_INTERNAL_458a3c37_4_k_cu_6cad3ec4_156614cute7productE - _ZN40_INTERNAL_458a3c37_4_k_cu_6cad3ec4_156614cuda3std3__442_GLOBAL__N__458a3c37_4_k_cu_6cad3ec4_156616ignoreE)
_ZN40_INTERNAL_458a3c37_4_k_cu_6cad3ec4_156614cuda3std3__442_GLOBAL__N__458a3c37_4_k_cu_6cad3ec4_156616ignoreE:
	.zero		1
	.type		_ZN40_INTERNAL_458a3c37_4_k_cu_6cad3ec4_156614cute7productE,@object
	.size		_ZN40_INTERNAL_458a3c37_4_k_cu_6cad3ec4_156614cute7productE,(_ZN40_INTERNAL_458a3c37_4_k_cu_6cad3ec4_156614cuda3std3__45__cpo3endE - _ZN40_INTERNAL_458a3c37_4_k_cu_6cad3ec4_156614cute7productE)
_ZN40_INTERNAL_458a3c37_4_k_cu_6cad3ec4_156614cute7productE:
	.zero		1
	.type		_ZN40_INTERNAL_458a3c37_4_k_cu_6cad3ec4_156614cuda3std3__45__cpo3endE,@object
	.size		_ZN40_INTERNAL_458a3c37_4_k_cu_6cad3ec4_156614cuda3std3__45__cpo3endE,(_ZN40_INTERNAL_458a3c37_4_k_cu_6cad3ec4_156614cuda3std3__419piecewise_constructE - _ZN40_INTERNAL_458a3c37_4_k_cu_6cad3ec4_156614cuda3std3__45__cpo3endE)
_ZN40_INTERNAL_458a3c37_4_k_cu_6cad3ec4_156614cuda3std3__45__cpo3endE:
	.zero		1
	.type		_ZN40_INTERNAL_458a3c37_4_k_cu_6cad3ec4_156614cuda3std3__419piecewise_constructE,@object
	.size		_ZN40_INTERNAL_458a3c37_4_k_cu_6cad3ec4_156614cuda3std3__419piecewise_constructE,(_ZN40_INTERNAL_458a3c37_4_k_cu_6cad3ec4_156614cuda3std3__45__cpo4cendE - _ZN40_INTERNAL_458a3c37_4_k_cu_6cad3ec4_156614cuda3std3__419piecewise_constructE)
_ZN40_INTERNAL_458a3c37_4_k_cu_6cad3ec4_156614cuda3std3__419piecewise_constructE:
	.zero		1
	.type		_ZN40_INTERNAL_458a3c37_4_k_cu_6cad3ec4_156614cuda3std3__45__cpo4cendE,@object
	.size		_ZN40_INTERNAL_458a3c37_4_k_cu_6cad3ec4_156614cuda3std3__45__cpo4cendE,(_ZN40_INTERNAL_458a3c37_4_k_cu_6cad3ec4_156614cuda3std6ranges3__45__cpo4swapE - _ZN40_INTERNAL_458a3c37_4_k_cu_6cad3ec4_156614cuda3std3__45__cpo4cendE)
_ZN40_INTERNAL_458a3c37_4_k_cu_6cad3ec4_156614cuda3std3__45__cpo4cendE:
	.zero		1
	.type		_ZN40_INTERNAL_458a3c37_4_k_cu_6cad3ec4_156614cuda3std6ranges3__45__cpo4swapE,@object
	.size		_ZN40_INTERNAL_458a3c37_4_k_cu_6cad3ec4_156614cuda3std6ranges3__45__cpo4swapE,(.L_8 - _ZN40_INTERNAL_458a3c37_4_k_cu_6cad3ec4_156614cuda3std6ranges3__45__cpo4swapE)
_ZN40_INTERNAL_458a3c37_4_k_cu_6cad3ec4_156614cuda3std6ranges3__45__cpo4swapE:
	.zero		1
.L_8:


//--------------------- .nv.constant0._ZN7cutlass13device_kernelINS_4gemm6kernel13GemmUniversalIN4cute5tupleIJiiiiEEENS1_10collective13CollectiveMmaINS1_34MainloopSm90TmaGmmaWarpSpecializedILi2ENS5_IJNS4_1CILi2EEENSA_ILi1EEESC_EEENS1_35KernelTmaWarpSpecializedCooperativeEEENS5_IJNSA_ILi512EEENSA_ILi96EEENSA_ILi64EEEEEENS_10bfloat16_tENS5_IJlSC_lEEESK_SL_NS4_8TiledMMAINS4_8MMA_AtomIJNS4_4SM904GMMA27MMA_64x96x16_F32BF16BF16_SSILNSP_5MajorE0ELSR_0ELNSP_7ScaleInE1ELSS_1EEEEEENS4_6LayoutISD_NS5_IJSC_NSA_ILi0EEESW_EEEEENS5_IJNS4_10UnderscoreESZ_SZ_EEEEENS4_13SM90_TMA_LOADENS4_14ComposedLayoutINS4_7SwizzleILi3ELi4ELi3EEENS4_18smem_ptr_flag_bitsILi16EEENSV_INS5_IJNSA_ILi8EEESI_EEENS5_IJSI_SC_EEEEEEEvNS4_8identityENS4_23SM90_TMA_LOAD_MULTICASTES1C_vS1D_EENS_8epilogue10collective6detail29Sm90TmaWarpSpecializedAdapterINS1H_15DefaultEpilogueISK_SL_SL_NS1G_6thread17LinearCombinationISK_Li1EffLNS1L_9ScaleType4KindE0ELNS_15FloatRoundStyleE2ESK_EENS1_15EpilogueDefaultEEEEEvvEEEEvNT_6ParamsE --------------------------
	.section	.nv.constant0._ZN7cutlass13device_kernelINS_4gemm6kernel13GemmUniversalIN4cute5tupleIJiiiiEEENS1_10collective13CollectiveMmaINS1_34MainloopSm90TmaGmmaWarpSpecializedILi2ENS5_IJNS4_1CILi2EEENSA_ILi1EEESC_EEENS1_35KernelTmaWarpSpecializedCooperativeEEENS5_IJNSA_ILi512EEENSA_ILi96EEENSA_ILi64EEEEEENS_10bfloat16_tENS5_IJlSC_lEEESK_SL_NS4_8TiledMMAINS4_8MMA_AtomIJNS4_4SM904GMMA27MMA_64x96x16_F32BF16BF16_SSILNSP_5MajorE0ELSR_0ELNSP_7ScaleInE1ELSS_1EEEEEENS4_6LayoutISD_NS5_IJSC_NSA_ILi0EEESW_EEEEENS5_IJNS4_10UnderscoreESZ_SZ_EEEEENS4_13SM90_TMA_LOADENS4_14ComposedLayoutINS4_7SwizzleILi3ELi4ELi3EEENS4_18smem_ptr_flag_bitsILi16EEENSV_INS5_IJNSA_ILi8EEESI_EEENS5_IJSI_SC_EEEEEEEvNS4_8identityENS4_23SM90_TMA_LOAD_MULTICASTES1C_vS1D_EENS_8epilogue10collective6detail29Sm90TmaWarpSpecializedAdapterINS1H_15DefaultEpilogueISK_SL_SL_NS1G_6thread17LinearCombinationISK_Li1EffLNS1L_9ScaleType4KindE0ELNS_15FloatRoundStyleE2ESK_EENS1_15EpilogueDefaultEEEEEvvEEEEvNT_6ParamsE,"a",@progbits
	.sectionflags	@""
	.align	4
.nv.constant0._ZN7cutlass13device_kernelINS_4gemm6kernel13GemmUniversalIN4cute5tupleIJiiiiEEENS1_10collective13CollectiveMmaINS1_34MainloopSm90TmaGmmaWarpSpecializedILi2ENS5_IJNS4_1CILi2EEENSA_ILi1EEESC_EEENS1_35KernelTmaWarpSpecializedCooperativeEEENS5_IJNSA_ILi512EEENSA_ILi96EEENSA_ILi64EEEEEENS_10bfloat16_tENS5_IJlSC_lEEESK_SL_NS4_8TiledMMAINS4_8MMA_AtomIJNS4_4SM904GMMA27MMA_64x96x16_F32BF16BF16_SSILNSP_5MajorE0ELSR_0ELNSP_7ScaleInE1ELSS_1EEEEEENS4_6LayoutISD_NS5_IJSC_NSA_ILi0EEESW_EEEEENS5_IJNS4_10UnderscoreESZ_SZ_EEEEENS4_13SM90_TMA_LOADENS4_14ComposedLayoutINS4_7SwizzleILi3ELi4ELi3EEENS4_18smem_ptr_flag_bitsILi16EEENSV_INS5_IJNSA_ILi8EEESI_EEENS5_IJSI_SC_EEEEEEEvNS4_8identityENS4_23SM90_TMA_LOAD_MULTICASTES1C_vS1D_EENS_8epilogue10collective6detail29Sm90TmaWarpSpecializedAdapterINS1H_15DefaultEpilogueISK_SL_SL_NS1G_6thread17LinearCombinationISK_Li1EffLNS1L_9ScaleType4KindE0ELNS_15FloatRoundStyleE2ESK_EENS1_15EpilogueDefaultEEEEEvvEEEEvNT_6ParamsE:
	.zero		1664


//--------------------- SYMBOLS --------------------------

	.type		.nv.reservedSmem.offset0,@object
	.size		.nv.reservedSmem.offset0,0x4
	.type		__assertfail,@function
